//
// Generated by NVIDIA NVVM Compiler
//
// Compiler Build ID: CL-36424714
// Cuda compilation tools, release 13.0, V13.0.88
// Based on NVVM 20.0.0
//

.version 9.0
.target sm_100
.address_size 64

	// .globl	_Z15multiplyRowWisePiS_S_iii

.visible .entry _Z15multiplyRowWisePiS_S_iii(
	.param .u64 .ptr .align 1 _Z15multiplyRowWisePiS_S_iii_param_0,
	.param .u64 .ptr .align 1 _Z15multiplyRowWisePiS_S_iii_param_1,
	.param .u64 .ptr .align 1 _Z15multiplyRowWisePiS_S_iii_param_2,
	.param .u32 _Z15multiplyRowWisePiS_S_iii_param_3,
	.param .u32 _Z15multiplyRowWisePiS_S_iii_param_4,
	.param .u32 _Z15multiplyRowWisePiS_S_iii_param_5
)
{
	.reg .pred 	%p<21>;
	.reg .b32 	%r<164>;
	.reg .b64 	%rd<82>;

	ld.param.u64 	%rd11, [_Z15multiplyRowWisePiS_S_iii_param_0];
	ld.param.u64 	%rd12, [_Z15multiplyRowWisePiS_S_iii_param_1];
	ld.param.u64 	%rd13, [_Z15multiplyRowWisePiS_S_iii_param_2];
	ld.param.u32 	%r67, [_Z15multiplyRowWisePiS_S_iii_param_3];
	ld.param.u32 	%r65, [_Z15multiplyRowWisePiS_S_iii_param_4];
	ld.param.u32 	%r66, [_Z15multiplyRowWisePiS_S_iii_param_5];
	cvta.to.global.u64 	%rd1, %rd12;
	cvta.to.global.u64 	%rd2, %rd11;
	cvta.to.global.u64 	%rd3, %rd13;
	mov.u32 	%r1, %tid.x;
	setp.ge.s32 	%p1, %r1, %r67;
	setp.lt.s32 	%p2, %r65, 1;
	or.pred  	%p3, %p1, %p2;
	@%p3 bra 	$L__BB0_26;
	setp.lt.s32 	%p4, %r66, 1;
	mul.lo.s32 	%r2, %r66, %r1;
	mul.lo.s32 	%r3, %r65, %r1;
	@%p4 bra 	$L__BB0_15;
	and.b32  	%r4, %r66, 7;
	and.b32  	%r5, %r66, 3;
	and.b32  	%r6, %r66, 2147483640;
	and.b32  	%r7, %r66, 1;
	neg.s32 	%r8, %r6;
	shl.b32 	%r9, %r65, 3;
	mul.lo.s32 	%r10, %r65, 5;
	mul.lo.s32 	%r11, %r65, 6;
	mul.lo.s32 	%r12, %r65, 7;
	cvt.u64.u32 	%rd4, %r2;
	mov.b32 	%r140, 0;
	shl.b64 	%rd32, %rd4, 2;
	add.s64 	%rd33, %rd32, %rd2;
	add.s64 	%rd5, %rd33, 16;
	mul.wide.u32 	%rd49, %r9, 4;
$L__BB0_3:
	setp.lt.u32 	%p13, %r66, 8;
	mov.b32 	%r154, 0;
	mov.u32 	%r159, %r154;
	@%p13 bra 	$L__BB0_6;
	add.s32 	%r147, %r65, %r140;
	shl.b32 	%r83, %r65, 1;
	add.s32 	%r146, %r83, %r140;
	mad.lo.s32 	%r145, %r65, 3, %r140;
	shl.b32 	%r84, %r65, 2;
	add.s32 	%r144, %r84, %r140;
	add.s32 	%r143, %r10, %r140;
	add.s32 	%r142, %r11, %r140;
	add.s32 	%r141, %r12, %r140;
	mul.wide.u32 	%rd34, %r140, 4;
	add.s64 	%rd81, %rd1, %rd34;
	mov.b32 	%r159, 0;
	mov.u64 	%rd80, %rd5;
	mov.u32 	%r148, %r8;
$L__BB0_5:
	.pragma "nounroll";
	ld.global.u32 	%r85, [%rd80+-16];
	ld.global.u32 	%r86, [%rd81];
	mad.lo.s32 	%r87, %r86, %r85, %r159;
	ld.global.u32 	%r88, [%rd80+-12];
	mul.wide.u32 	%rd35, %r147, 4;
	add.s64 	%rd36, %rd1, %rd35;
	ld.global.u32 	%r89, [%rd36];
	mad.lo.s32 	%r90, %r89, %r88, %r87;
	ld.global.u32 	%r91, [%rd80+-8];
	mul.wide.u32 	%rd37, %r146, 4;
	add.s64 	%rd38, %rd1, %rd37;
	ld.global.u32 	%r92, [%rd38];
	mad.lo.s32 	%r93, %r92, %r91, %r90;
	ld.global.u32 	%r94, [%rd80+-4];
	mul.wide.u32 	%rd39, %r145, 4;
	add.s64 	%rd40, %rd1, %rd39;
	ld.global.u32 	%r95, [%rd40];
	mad.lo.s32 	%r96, %r95, %r94, %r93;
	ld.global.u32 	%r97, [%rd80];
	mul.wide.u32 	%rd41, %r144, 4;
	add.s64 	%rd42, %rd1, %rd41;
	ld.global.u32 	%r98, [%rd42];
	mad.lo.s32 	%r99, %r98, %r97, %r96;
	ld.global.u32 	%r100, [%rd80+4];
	mul.wide.u32 	%rd43, %r143, 4;
	add.s64 	%rd44, %rd1, %rd43;
	ld.global.u32 	%r101, [%rd44];
	mad.lo.s32 	%r102, %r101, %r100, %r99;
	ld.global.u32 	%r103, [%rd80+8];
	mul.wide.u32 	%rd45, %r142, 4;
	add.s64 	%rd46, %rd1, %rd45;
	ld.global.u32 	%r104, [%rd46];
	mad.lo.s32 	%r105, %r104, %r103, %r102;
	ld.global.u32 	%r106, [%rd80+12];
	mul.wide.u32 	%rd47, %r141, 4;
	add.s64 	%rd48, %rd1, %rd47;
	ld.global.u32 	%r107, [%rd48];
	mad.lo.s32 	%r159, %r107, %r106, %r105;
	add.s32 	%r148, %r148, 8;
	add.s32 	%r147, %r147, %r9;
	add.s32 	%r146, %r146, %r9;
	add.s32 	%r145, %r145, %r9;
	add.s32 	%r144, %r144, %r9;
	add.s32 	%r143, %r143, %r9;
	add.s32 	%r142, %r142, %r9;
	add.s32 	%r141, %r141, %r9;
	add.s64 	%rd81, %rd81, %rd49;
	add.s64 	%rd80, %rd80, 32;
	setp.ne.s32 	%p14, %r148, 0;
	mov.u32 	%r154, %r6;
	@%p14 bra 	$L__BB0_5;
$L__BB0_6:
	setp.eq.s32 	%p15, %r4, 0;
	@%p15 bra 	$L__BB0_14;
	add.s32 	%r109, %r4, -1;
	setp.lt.u32 	%p16, %r109, 3;
	@%p16 bra 	$L__BB0_9;
	add.s32 	%r110, %r154, %r2;
	mul.wide.u32 	%rd50, %r110, 4;
	add.s64 	%rd51, %rd2, %rd50;
	ld.global.u32 	%r111, [%rd51];
	mad.lo.s32 	%r112, %r154, %r65, %r140;
	mul.wide.u32 	%rd52, %r112, 4;
	add.s64 	%rd53, %rd1, %rd52;
	ld.global.u32 	%r113, [%rd53];
	mad.lo.s32 	%r114, %r113, %r111, %r159;
	cvt.u64.u32 	%rd54, %r154;
	add.s64 	%rd55, %rd54, %rd4;
	shl.b64 	%rd56, %rd55, 2;
	add.s64 	%rd57, %rd2, %rd56;
	ld.global.u32 	%r115, [%rd57+4];
	add.s32 	%r116, %r112, %r65;
	mul.wide.u32 	%rd58, %r116, 4;
	add.s64 	%rd59, %rd1, %rd58;
	ld.global.u32 	%r117, [%rd59];
	mad.lo.s32 	%r118, %r117, %r115, %r114;
	ld.global.u32 	%r119, [%rd57+8];
	add.s32 	%r120, %r116, %r65;
	mul.wide.u32 	%rd60, %r120, 4;
	add.s64 	%rd61, %rd1, %rd60;
	ld.global.u32 	%r121, [%rd61];
	mad.lo.s32 	%r122, %r121, %r119, %r118;
	ld.global.u32 	%r123, [%rd57+12];
	add.s32 	%r124, %r120, %r65;
	mul.wide.u32 	%rd62, %r124, 4;
	add.s64 	%rd63, %rd1, %rd62;
	ld.global.u32 	%r125, [%rd63];
	mad.lo.s32 	%r159, %r125, %r123, %r122;
	add.s32 	%r154, %r154, 4;
$L__BB0_9:
	setp.eq.s32 	%p17, %r5, 0;
	@%p17 bra 	$L__BB0_14;
	setp.eq.s32 	%p18, %r5, 1;
	@%p18 bra 	$L__BB0_12;
	add.s32 	%r127, %r154, %r2;
	mul.wide.u32 	%rd64, %r127, 4;
	add.s64 	%rd65, %rd2, %rd64;
	ld.global.u32 	%r128, [%rd65];
	mad.lo.s32 	%r129, %r154, %r65, %r140;
	mul.wide.u32 	%rd66, %r129, 4;
	add.s64 	%rd67, %rd1, %rd66;
	ld.global.u32 	%r130, [%rd67];
	mad.lo.s32 	%r131, %r130, %r128, %r159;
	cvt.u64.u32 	%rd68, %r154;
	add.s64 	%rd69, %rd68, %rd4;
	shl.b64 	%rd70, %rd69, 2;
	add.s64 	%rd71, %rd2, %rd70;
	ld.global.u32 	%r132, [%rd71+4];
	add.s32 	%r133, %r129, %r65;
	mul.wide.u32 	%rd72, %r133, 4;
	add.s64 	%rd73, %rd1, %rd72;
	ld.global.u32 	%r134, [%rd73];
	mad.lo.s32 	%r159, %r134, %r132, %r131;
	add.s32 	%r154, %r154, 2;
$L__BB0_12:
	setp.eq.s32 	%p19, %r7, 0;
	@%p19 bra 	$L__BB0_14;
	add.s32 	%r135, %r154, %r2;
	mul.wide.u32 	%rd74, %r135, 4;
	add.s64 	%rd75, %rd2, %rd74;
	ld.global.u32 	%r136, [%rd75];
	mad.lo.s32 	%r137, %r154, %r65, %r140;
	mul.wide.u32 	%rd76, %r137, 4;
	add.s64 	%rd77, %rd1, %rd76;
	ld.global.u32 	%r138, [%rd77];
	mad.lo.s32 	%r159, %r138, %r136, %r159;
$L__BB0_14:
	add.s32 	%r139, %r140, %r3;
	mul.wide.u32 	%rd78, %r139, 4;
	add.s64 	%rd79, %rd3, %rd78;
	st.global.u32 	[%rd79], %r159;
	add.s32 	%r140, %r140, 1;
	setp.eq.s32 	%p20, %r140, %r65;
	@%p20 bra 	$L__BB0_26;
	bra.uni 	$L__BB0_3;
$L__BB0_15:
	and.b32  	%r55, %r65, 7;
	setp.lt.u32 	%p5, %r65, 8;
	mov.b32 	%r162, 0;
	@%p5 bra 	$L__BB0_18;
	and.b32  	%r162, %r65, 2147483640;
	mov.b32 	%r160, 0;
$L__BB0_17:
	.pragma "nounroll";
	add.s32 	%r70, %r160, %r3;
	mul.wide.u32 	%rd14, %r70, 4;
	add.s64 	%rd15, %rd3, %rd14;
	mov.b32 	%r71, 0;
	st.global.u32 	[%rd15], %r71;
	st.global.u32 	[%rd15+4], %r71;
	st.global.u32 	[%rd15+8], %r71;
	st.global.u32 	[%rd15+12], %r71;
	st.global.u32 	[%rd15+16], %r71;
	st.global.u32 	[%rd15+20], %r71;
	st.global.u32 	[%rd15+24], %r71;
	st.global.u32 	[%rd15+28], %r71;
	add.s32 	%r160, %r160, 8;
	setp.ne.s32 	%p6, %r160, %r162;
	@%p6 bra 	$L__BB0_17;
$L__BB0_18:
	setp.eq.s32 	%p7, %r55, 0;
	@%p7 bra 	$L__BB0_26;
	and.b32  	%r60, %r65, 3;
	setp.lt.u32 	%p8, %r55, 4;
	@%p8 bra 	$L__BB0_21;
	add.s32 	%r72, %r162, %r3;
	mul.wide.u32 	%rd16, %r72, 4;
	add.s64 	%rd17, %rd3, %rd16;
	mov.b32 	%r73, 0;
	st.global.u32 	[%rd17], %r73;
	cvt.u64.u32 	%rd18, %r3;
	cvt.u64.u32 	%rd19, %r162;
	add.s64 	%rd20, %rd19, %rd18;
	shl.b64 	%rd21, %rd20, 2;
	add.s64 	%rd22, %rd3, %rd21;
	st.global.u32 	[%rd22+4], %r73;
	st.global.u32 	[%rd22+8], %r73;
	st.global.u32 	[%rd22+12], %r73;
	add.s32 	%r162, %r162, 4;
$L__BB0_21:
	setp.eq.s32 	%p9, %r60, 0;
	@%p9 bra 	$L__BB0_26;
	setp.eq.s32 	%p10, %r60, 1;
	@%p10 bra 	$L__BB0_24;
	add.s32 	%r74, %r162, %r3;
	mul.wide.u32 	%rd23, %r74, 4;
	add.s64 	%rd24, %rd3, %rd23;
	mov.b32 	%r75, 0;
	st.global.u32 	[%rd24], %r75;
	cvt.u64.u32 	%rd25, %r3;
	cvt.u64.u32 	%rd26, %r162;
	add.s64 	%rd27, %rd26, %rd25;
	shl.b64 	%rd28, %rd27, 2;
	add.s64 	%rd29, %rd3, %rd28;
	st.global.u32 	[%rd29+4], %r75;
	add.s32 	%r162, %r162, 2;
$L__BB0_24:
	and.b32  	%r76, %r65, 1;
	setp.eq.b32 	%p11, %r76, 1;
	not.pred 	%p12, %p11;
	@%p12 bra 	$L__BB0_26;
	add.s32 	%r77, %r162, %r3;
	mul.wide.u32 	%rd30, %r77, 4;
	add.s64 	%rd31, %rd3, %rd30;
	mov.b32 	%r78, 0;
	st.global.u32 	[%rd31], %r78;
$L__BB0_26:
	ret;

}
	// .globl	_Z18multiplyColumnWisePiS_S_iii
.visible .entry _Z18multiplyColumnWisePiS_S_iii(
	.param .u64 .ptr .align 1 _Z18multiplyColumnWisePiS_S_iii_param_0,
	.param .u64 .ptr .align 1 _Z18multiplyColumnWisePiS_S_iii_param_1,
	.param .u64 .ptr .align 1 _Z18multiplyColumnWisePiS_S_iii_param_2,
	.param .u32 _Z18multiplyColumnWisePiS_S_iii_param_3,
	.param .u32 _Z18multiplyColumnWisePiS_S_iii_param_4,
	.param .u32 _Z18multiplyColumnWisePiS_S_iii_param_5
)
{
	.reg .pred 	%p<21>;
	.reg .b32 	%r<129>;
	.reg .b64 	%rd<75>;

	ld.param.u64 	%rd7, [_Z18multiplyColumnWisePiS_S_iii_param_0];
	ld.param.u64 	%rd8, [_Z18multiplyColumnWisePiS_S_iii_param_1];
	ld.param.u64 	%rd9, [_Z18multiplyColumnWisePiS_S_iii_param_2];
	ld.param.u32 	%r43, [_Z18multiplyColumnWisePiS_S_iii_param_3];
	ld.param.u32 	%r44, [_Z18multiplyColumnWisePiS_S_iii_param_4];
	ld.param.u32 	%r45, [_Z18multiplyColumnWisePiS_S_iii_param_5];
	cvta.to.global.u64 	%rd1, %rd8;
	cvta.to.global.u64 	%rd2, %rd7;
	cvta.to.global.u64 	%rd3, %rd9;
	mov.u32 	%r1, %tid.x;
	setp.ge.s32 	%p1, %r1, %r44;
	setp.lt.s32 	%p2, %r43, 1;
	or.pred  	%p3, %p1, %p2;
	@%p3 bra 	$L__BB1_26;
	setp.lt.s32 	%p4, %r45, 1;
	@%p4 bra 	$L__BB1_15;
	and.b32  	%r2, %r45, 7;
	add.s32 	%r3, %r2, -1;
	and.b32  	%r4, %r45, 3;
	and.b32  	%r5, %r45, 2147483640;
	and.b32  	%r6, %r45, 1;
	neg.s32 	%r7, %r5;
	shl.b32 	%r8, %r44, 3;
	mov.b32 	%r111, 0;
	mul.wide.s32 	%rd66, %r44, 4;
$L__BB1_3:
	setp.lt.u32 	%p13, %r45, 8;
	mul.lo.s32 	%r10, %r111, %r45;
	mov.b32 	%r119, 0;
	mov.u32 	%r124, %r119;
	@%p13 bra 	$L__BB1_6;
	mul.wide.u32 	%rd32, %r10, 4;
	add.s64 	%rd33, %rd2, %rd32;
	add.s64 	%rd74, %rd33, 16;
	mov.b32 	%r124, 0;
	mov.u32 	%r112, %r1;
	mov.u32 	%r113, %r7;
$L__BB1_5:
	.pragma "nounroll";
	ld.global.u32 	%r61, [%rd74+-16];
	mul.wide.s32 	%rd34, %r112, 4;
	add.s64 	%rd35, %rd1, %rd34;
	ld.global.u32 	%r62, [%rd35];
	mad.lo.s32 	%r63, %r62, %r61, %r124;
	ld.global.u32 	%r64, [%rd74+-12];
	mul.wide.s32 	%rd36, %r44, 4;
	add.s64 	%rd37, %rd35, %rd36;
	ld.global.u32 	%r65, [%rd37];
	mad.lo.s32 	%r66, %r65, %r64, %r63;
	ld.global.u32 	%r67, [%rd74+-8];
	add.s64 	%rd38, %rd37, %rd36;
	ld.global.u32 	%r68, [%rd38];
	mad.lo.s32 	%r69, %r68, %r67, %r66;
	ld.global.u32 	%r70, [%rd74+-4];
	add.s64 	%rd39, %rd38, %rd36;
	ld.global.u32 	%r71, [%rd39];
	mad.lo.s32 	%r72, %r71, %r70, %r69;
	ld.global.u32 	%r73, [%rd74];
	add.s64 	%rd40, %rd39, %rd36;
	ld.global.u32 	%r74, [%rd40];
	mad.lo.s32 	%r75, %r74, %r73, %r72;
	ld.global.u32 	%r76, [%rd74+4];
	add.s64 	%rd41, %rd40, %rd36;
	ld.global.u32 	%r77, [%rd41];
	mad.lo.s32 	%r78, %r77, %r76, %r75;
	ld.global.u32 	%r79, [%rd74+8];
	add.s64 	%rd42, %rd41, %rd36;
	ld.global.u32 	%r80, [%rd42];
	mad.lo.s32 	%r81, %r80, %r79, %r78;
	ld.global.u32 	%r82, [%rd74+12];
	add.s64 	%rd43, %rd42, %rd36;
	ld.global.u32 	%r83, [%rd43];
	mad.lo.s32 	%r124, %r83, %r82, %r81;
	add.s32 	%r113, %r113, 8;
	add.s32 	%r112, %r112, %r8;
	add.s64 	%rd74, %rd74, 32;
	setp.ne.s32 	%p14, %r113, 0;
	mov.u32 	%r119, %r5;
	@%p14 bra 	$L__BB1_5;
$L__BB1_6:
	setp.eq.s32 	%p15, %r2, 0;
	@%p15 bra 	$L__BB1_14;
	setp.lt.u32 	%p16, %r3, 3;
	@%p16 bra 	$L__BB1_9;
	add.s32 	%r85, %r119, %r10;
	mul.wide.u32 	%rd44, %r85, 4;
	add.s64 	%rd45, %rd2, %rd44;
	ld.global.u32 	%r86, [%rd45];
	mad.lo.s32 	%r87, %r119, %r44, %r1;
	mul.wide.s32 	%rd46, %r87, 4;
	add.s64 	%rd47, %rd1, %rd46;
	ld.global.u32 	%r88, [%rd47];
	mad.lo.s32 	%r89, %r88, %r86, %r124;
	cvt.u64.u32 	%rd48, %r10;
	cvt.u64.u32 	%rd49, %r119;
	add.s64 	%rd50, %rd49, %rd48;
	shl.b64 	%rd51, %rd50, 2;
	add.s64 	%rd52, %rd2, %rd51;
	ld.global.u32 	%r90, [%rd52+4];
	add.s64 	%rd54, %rd47, %rd66;
	ld.global.u32 	%r91, [%rd54];
	mad.lo.s32 	%r92, %r91, %r90, %r89;
	ld.global.u32 	%r93, [%rd52+8];
	add.s64 	%rd55, %rd54, %rd66;
	ld.global.u32 	%r94, [%rd55];
	mad.lo.s32 	%r95, %r94, %r93, %r92;
	ld.global.u32 	%r96, [%rd52+12];
	add.s64 	%rd56, %rd55, %rd66;
	ld.global.u32 	%r97, [%rd56];
	mad.lo.s32 	%r124, %r97, %r96, %r95;
	add.s32 	%r119, %r119, 4;
$L__BB1_9:
	setp.eq.s32 	%p17, %r4, 0;
	@%p17 bra 	$L__BB1_14;
	setp.eq.s32 	%p18, %r4, 1;
	@%p18 bra 	$L__BB1_12;
	add.s32 	%r99, %r119, %r10;
	mul.wide.u32 	%rd57, %r99, 4;
	add.s64 	%rd58, %rd2, %rd57;
	ld.global.u32 	%r100, [%rd58];
	mad.lo.s32 	%r101, %r119, %r44, %r1;
	mul.wide.s32 	%rd59, %r101, 4;
	add.s64 	%rd60, %rd1, %rd59;
	ld.global.u32 	%r102, [%rd60];
	mad.lo.s32 	%r103, %r102, %r100, %r124;
	cvt.u64.u32 	%rd61, %r10;
	cvt.u64.u32 	%rd62, %r119;
	add.s64 	%rd63, %rd62, %rd61;
	shl.b64 	%rd64, %rd63, 2;
	add.s64 	%rd65, %rd2, %rd64;
	ld.global.u32 	%r104, [%rd65+4];
	add.s64 	%rd67, %rd60, %rd66;
	ld.global.u32 	%r105, [%rd67];
	mad.lo.s32 	%r124, %r105, %r104, %r103;
	add.s32 	%r119, %r119, 2;
$L__BB1_12:
	setp.eq.s32 	%p19, %r6, 0;
	@%p19 bra 	$L__BB1_14;
	add.s32 	%r106, %r119, %r10;
	mul.wide.u32 	%rd68, %r106, 4;
	add.s64 	%rd69, %rd2, %rd68;
	ld.global.u32 	%r107, [%rd69];
	mad.lo.s32 	%r108, %r119, %r44, %r1;
	mul.wide.s32 	%rd70, %r108, 4;
	add.s64 	%rd71, %rd1, %rd70;
	ld.global.u32 	%r109, [%rd71];
	mad.lo.s32 	%r124, %r109, %r107, %r124;
$L__BB1_14:
	mad.lo.s32 	%r110, %r111, %r44, %r1;
	mul.wide.s32 	%rd72, %r110, 4;
	add.s64 	%rd73, %rd3, %rd72;
	st.global.u32 	[%rd73], %r124;
	add.s32 	%r111, %r111, 1;
	setp.eq.s32 	%p20, %r111, %r43;
	@%p20 bra 	$L__BB1_26;
	bra.uni 	$L__BB1_3;
$L__BB1_15:
	and.b32  	%r33, %r43, 7;
	setp.lt.u32 	%p5, %r43, 8;
	mov.b32 	%r127, 0;
	@%p5 bra 	$L__BB1_18;
	and.b32  	%r127, %r43, 2147483640;
	mov.b32 	%r125, 0;
	mul.wide.s32 	%rd12, %r44, 4;
$L__BB1_17:
	.pragma "nounroll";
	mad.lo.s32 	%r48, %r125, %r44, %r1;
	mul.wide.s32 	%rd10, %r48, 4;
	add.s64 	%rd11, %rd3, %rd10;
	mov.b32 	%r49, 0;
	st.global.u32 	[%rd11], %r49;
	add.s64 	%rd13, %rd11, %rd12;
	st.global.u32 	[%rd13], %r49;
	add.s64 	%rd14, %rd13, %rd12;
	st.global.u32 	[%rd14], %r49;
	add.s64 	%rd15, %rd14, %rd12;
	st.global.u32 	[%rd15], %r49;
	add.s64 	%rd16, %rd15, %rd12;
	st.global.u32 	[%rd16], %r49;
	add.s64 	%rd17, %rd16, %rd12;
	st.global.u32 	[%rd17], %r49;
	add.s64 	%rd18, %rd17, %rd12;
	st.global.u32 	[%rd18], %r49;
	add.s64 	%rd19, %rd18, %rd12;
	st.global.u32 	[%rd19], %r49;
	add.s32 	%r125, %r125, 8;
	setp.ne.s32 	%p6, %r125, %r127;
	@%p6 bra 	$L__BB1_17;
$L__BB1_18:
	setp.eq.s32 	%p7, %r33, 0;
	@%p7 bra 	$L__BB1_26;
	and.b32  	%r38, %r43, 3;
	setp.lt.u32 	%p8, %r33, 4;
	@%p8 bra 	$L__BB1_21;
	mad.lo.s32 	%r50, %r127, %r44, %r1;
	mul.wide.s32 	%rd20, %r50, 4;
	add.s64 	%rd21, %rd3, %rd20;
	mov.b32 	%r51, 0;
	st.global.u32 	[%rd21], %r51;
	mul.wide.s32 	%rd22, %r44, 4;
	add.s64 	%rd23, %rd21, %rd22;
	st.global.u32 	[%rd23], %r51;
	add.s64 	%rd24, %rd23, %rd22;
	st.global.u32 	[%rd24], %r51;
	add.s64 	%rd25, %rd24, %rd22;
	st.global.u32 	[%rd25], %r51;
	add.s32 	%r127, %r127, 4;
$L__BB1_21:
	setp.eq.s32 	%p9, %r38, 0;
	@%p9 bra 	$L__BB1_26;
	setp.eq.s32 	%p10, %r38, 1;
	@%p10 bra 	$L__BB1_24;
	mad.lo.s32 	%r52, %r127, %r44, %r1;
	mul.wide.s32 	%rd26, %r52, 4;
	add.s64 	%rd27, %rd3, %rd26;
	mov.b32 	%r53, 0;
	st.global.u32 	[%rd27], %r53;
	mul.wide.s32 	%rd28, %r44, 4;
	add.s64 	%rd29, %rd27, %rd28;
	st.global.u32 	[%rd29], %r53;
	add.s32 	%r127, %r127, 2;
$L__BB1_24:
	and.b32  	%r54, %r43, 1;
	setp.eq.b32 	%p11, %r54, 1;
	not.pred 	%p12, %p11;
	@%p12 bra 	$L__BB1_26;
	mad.lo.s32 	%r55, %r127, %r44, %r1;
	mul.wide.s32 	%rd30, %r55, 4;
	add.s64 	%rd31, %rd3, %rd30;
	mov.b32 	%r56, 0;
	st.global.u32 	[%rd31], %r56;
$L__BB1_26:
	ret;

}
	// .globl	_Z19multiplyElementWisePiS_S_iii
.visible .entry _Z19multiplyElementWisePiS_S_iii(
	.param .u64 .ptr .align 1 _Z19multiplyElementWisePiS_S_iii_param_0,
	.param .u64 .ptr .align 1 _Z19multiplyElementWisePiS_S_iii_param_1,
	.param .u64 .ptr .align 1 _Z19multiplyElementWisePiS_S_iii_param_2,
	.param .u32 _Z19multiplyElementWisePiS_S_iii_param_3,
	.param .u32 _Z19multiplyElementWisePiS_S_iii_param_4,
	.param .u32 _Z19multiplyElementWisePiS_S_iii_param_5
)
{
	.reg .pred 	%p<13>;
	.reg .b32 	%r<101>;
	.reg .b64 	%rd<53>;

	ld.param.u64 	%rd7, [_Z19multiplyElementWisePiS_S_iii_param_0];
	ld.param.u64 	%rd8, [_Z19multiplyElementWisePiS_S_iii_param_1];
	ld.param.u64 	%rd6, [_Z19multiplyElementWisePiS_S_iii_param_2];
	ld.param.u32 	%r32, [_Z19multiplyElementWisePiS_S_iii_param_3];
	ld.param.u32 	%r30, [_Z19multiplyElementWisePiS_S_iii_param_4];
	ld.param.u32 	%r31, [_Z19multiplyElementWisePiS_S_iii_param_5];
	cvta.to.global.u64 	%rd1, %rd8;
	cvta.to.global.u64 	%rd2, %rd7;
	mov.u32 	%r1, %ctaid.x;
	mov.u32 	%r2, %tid.x;
	setp.ge.s32 	%p1, %r1, %r32;
	setp.ge.s32 	%p2, %r2, %r30;
	or.pred  	%p3, %p1, %p2;
	@%p3 bra 	$L__BB2_14;
	setp.lt.s32 	%p4, %r31, 1;
	mov.b32 	%r100, 0;
	@%p4 bra 	$L__BB2_13;
	mul.lo.s32 	%r3, %r31, %r1;
	and.b32  	%r4, %r31, 7;
	setp.lt.u32 	%p5, %r31, 8;
	mov.b32 	%r95, 0;
	mov.u32 	%r100, %r95;
	@%p5 bra 	$L__BB2_5;
	and.b32  	%r95, %r31, 2147483640;
	neg.s32 	%r89, %r95;
	shl.b32 	%r7, %r30, 3;
	mul.wide.u32 	%rd9, %r3, 4;
	add.s64 	%rd10, %rd9, %rd2;
	add.s64 	%rd52, %rd10, 16;
	mov.b32 	%r100, 0;
	mul.wide.s32 	%rd13, %r30, 4;
	mov.u32 	%r88, %r2;
$L__BB2_4:
	.pragma "nounroll";
	ld.global.u32 	%r37, [%rd52+-16];
	mul.wide.s32 	%rd11, %r88, 4;
	add.s64 	%rd12, %rd1, %rd11;
	ld.global.u32 	%r38, [%rd12];
	mad.lo.s32 	%r39, %r38, %r37, %r100;
	ld.global.u32 	%r40, [%rd52+-12];
	add.s64 	%rd14, %rd12, %rd13;
	ld.global.u32 	%r41, [%rd14];
	mad.lo.s32 	%r42, %r41, %r40, %r39;
	ld.global.u32 	%r43, [%rd52+-8];
	add.s64 	%rd15, %rd14, %rd13;
	ld.global.u32 	%r44, [%rd15];
	mad.lo.s32 	%r45, %r44, %r43, %r42;
	ld.global.u32 	%r46, [%rd52+-4];
	add.s64 	%rd16, %rd15, %rd13;
	ld.global.u32 	%r47, [%rd16];
	mad.lo.s32 	%r48, %r47, %r46, %r45;
	ld.global.u32 	%r49, [%rd52];
	add.s64 	%rd17, %rd16, %rd13;
	ld.global.u32 	%r50, [%rd17];
	mad.lo.s32 	%r51, %r50, %r49, %r48;
	ld.global.u32 	%r52, [%rd52+4];
	add.s64 	%rd18, %rd17, %rd13;
	ld.global.u32 	%r53, [%rd18];
	mad.lo.s32 	%r54, %r53, %r52, %r51;
	ld.global.u32 	%r55, [%rd52+8];
	add.s64 	%rd19, %rd18, %rd13;
	ld.global.u32 	%r56, [%rd19];
	mad.lo.s32 	%r57, %r56, %r55, %r54;
	ld.global.u32 	%r58, [%rd52+12];
	add.s64 	%rd20, %rd19, %rd13;
	ld.global.u32 	%r59, [%rd20];
	mad.lo.s32 	%r100, %r59, %r58, %r57;
	add.s32 	%r89, %r89, 8;
	add.s32 	%r88, %r88, %r7;
	add.s64 	%rd52, %rd52, 32;
	setp.ne.s32 	%p6, %r89, 0;
	@%p6 bra 	$L__BB2_4;
$L__BB2_5:
	setp.eq.s32 	%p7, %r4, 0;
	@%p7 bra 	$L__BB2_13;
	and.b32  	%r17, %r31, 3;
	setp.lt.u32 	%p8, %r4, 4;
	@%p8 bra 	$L__BB2_8;
	add.s32 	%r61, %r95, %r3;
	mul.wide.u32 	%rd21, %r61, 4;
	add.s64 	%rd22, %rd2, %rd21;
	ld.global.u32 	%r62, [%rd22];
	mad.lo.s32 	%r63, %r95, %r30, %r2;
	mul.wide.s32 	%rd23, %r63, 4;
	add.s64 	%rd24, %rd1, %rd23;
	ld.global.u32 	%r64, [%rd24];
	mad.lo.s32 	%r65, %r64, %r62, %r100;
	cvt.u64.u32 	%rd25, %r3;
	cvt.u64.u32 	%rd26, %r95;
	add.s64 	%rd27, %rd26, %rd25;
	shl.b64 	%rd28, %rd27, 2;
	add.s64 	%rd29, %rd2, %rd28;
	ld.global.u32 	%r66, [%rd29+4];
	mul.wide.s32 	%rd30, %r30, 4;
	add.s64 	%rd31, %rd24, %rd30;
	ld.global.u32 	%r67, [%rd31];
	mad.lo.s32 	%r68, %r67, %r66, %r65;
	ld.global.u32 	%r69, [%rd29+8];
	add.s64 	%rd32, %rd31, %rd30;
	ld.global.u32 	%r70, [%rd32];
	mad.lo.s32 	%r71, %r70, %r69, %r68;
	ld.global.u32 	%r72, [%rd29+12];
	add.s64 	%rd33, %rd32, %rd30;
	ld.global.u32 	%r73, [%rd33];
	mad.lo.s32 	%r100, %r73, %r72, %r71;
	add.s32 	%r95, %r95, 4;
$L__BB2_8:
	setp.eq.s32 	%p9, %r17, 0;
	@%p9 bra 	$L__BB2_13;
	setp.eq.s32 	%p10, %r17, 1;
	@%p10 bra 	$L__BB2_11;
	add.s32 	%r75, %r95, %r3;
	mul.wide.u32 	%rd34, %r75, 4;
	add.s64 	%rd35, %rd2, %rd34;
	ld.global.u32 	%r76, [%rd35];
	mad.lo.s32 	%r77, %r95, %r30, %r2;
	mul.wide.s32 	%rd36, %r77, 4;
	add.s64 	%rd37, %rd1, %rd36;
	ld.global.u32 	%r78, [%rd37];
	mad.lo.s32 	%r79, %r78, %r76, %r100;
	cvt.u64.u32 	%rd38, %r3;
	cvt.u64.u32 	%rd39, %r95;
	add.s64 	%rd40, %rd39, %rd38;
	shl.b64 	%rd41, %rd40, 2;
	add.s64 	%rd42, %rd2, %rd41;
	ld.global.u32 	%r80, [%rd42+4];
	mul.wide.s32 	%rd43, %r30, 4;
	add.s64 	%rd44, %rd37, %rd43;
	ld.global.u32 	%r81, [%rd44];
	mad.lo.s32 	%r100, %r81, %r80, %r79;
	add.s32 	%r95, %r95, 2;
$L__BB2_11:
	and.b32  	%r82, %r31, 1;
	setp.eq.b32 	%p11, %r82, 1;
	not.pred 	%p12, %p11;
	@%p12 bra 	$L__BB2_13;
	add.s32 	%r83, %r95, %r3;
	mul.wide.u32 	%rd45, %r83, 4;
	add.s64 	%rd46, %rd2, %rd45;
	ld.global.u32 	%r84, [%rd46];
	mad.lo.s32 	%r85, %r95, %r30, %r2;
	mul.wide.s32 	%rd47, %r85, 4;
	add.s64 	%rd48, %rd1, %rd47;
	ld.global.u32 	%r86, [%rd48];
	mad.lo.s32 	%r100, %r86, %r84, %r100;
$L__BB2_13:
	mad.lo.s32 	%r87, %r30, %r1, %r2;
	cvta.to.global.u64 	%rd49, %rd6;
	mul.wide.u32 	%rd50, %r87, 4;
	add.s64 	%rd51, %rd49, %rd50;
	st.global.u32 	[%rd51], %r100;
$L__BB2_14:
	ret;

}


// ===== COMPILED SASS (sm_100) =====

	.target	sm_100

	.elftype	@"ET_EXEC"


//--------------------- .note.nv.tkinfo           --------------------------
	.section	.note.nv.tkinfo,"",@"SHT_NOTE"
	.sectionflags	@"SHF_NOTE_NV_TKINFO"
	.tkinfo
        /*0018*/ 	.word	0x00000002
        /*0030*/ 	.string	""
        /*0030*/ 	.string	"ptxas"
        /*0030*/ 	.string	"Cuda compilation tools, release 13.0, V13.0.88"
        /*0030*/ 	.string	"Build cuda_13.0.r13.0/compiler.36424714_0"
        /*0030*/ 	.string	"-arch sm_100 -m 64 "



//--------------------- .note.nv.cuinfo           --------------------------
	.section	.note.nv.cuinfo,"",@"SHT_NOTE"
	.sectionflags	@"SHF_NOTE_NV_CUINFO"
        /*0018*/ 	.short	0x0002
        /*001a*/ 	.short	0x0064
        /*001c*/ 	.short	0x0082
	.zero		2


//--------------------- .nv.info                  --------------------------
	.section	.nv.info,"",@"SHT_CUDA_INFO"
	.align	4


	//----- nvinfo : EIATTR_REGCOUNT
	.align		4
        /*0000*/ 	.byte	0x04, 0x2f
        /*0002*/ 	.short	(.L_1 - .L_0)
	.align		4
.L_0:
        /*0004*/ 	.word	index@(_Z15multiplyRowWisePiS_S_iii)
        /*0008*/ 	.word	0x00000020


	//----- nvinfo : EIATTR_FRAME_SIZE
	.align		4
.L_1:
        /*000c*/ 	.byte	0x04, 0x11
        /*000e*/ 	.short	(.L_3 - .L_2)
	.align		4
.L_2:
        /*0010*/ 	.word	index@(_Z15multiplyRowWisePiS_S_iii)
        /*0014*/ 	.word	0x00000000


	//----- nvinfo : EIATTR_REGCOUNT
	.align		4
.L_3:
        /*0018*/ 	.byte	0x04, 0x2f
        /*001a*/ 	.short	(.L_5 - .L_4)
	.align		4
.L_4:
        /*001c*/ 	.word	index@(_Z18multiplyColumnWisePiS_S_iii)
        /*0020*/ 	.word	0x00000020


	//----- nvinfo : EIATTR_FRAME_SIZE
	.align		4
.L_5:
        /*0024*/ 	.byte	0x04, 0x11
        /*0026*/ 	.short	(.L_7 - .L_6)
	.align		4
.L_6:
        /*0028*/ 	.word	index@(_Z18multiplyColumnWisePiS_S_iii)
        /*002c*/ 	.word	0x00000000


	//----- nvinfo : EIATTR_REGCOUNT
	.align		4
.L_7:
        /*0030*/ 	.byte	0x04, 0x2f
        /*0032*/ 	.short	(.L_9 - .L_8)
	.align		4
.L_8:
        /*0034*/ 	.word	index@(_Z19multiplyElementWisePiS_S_iii)
        /*0038*/ 	.word	0x00000020


	//----- nvinfo : EIATTR_FRAME_SIZE
	.align		4
.L_9:
        /*003c*/ 	.byte	0x04, 0x11
        /*003e*/ 	.short	(.L_11 - .L_10)
	.align		4
.L_10:
        /*0040*/ 	.word	index@(_Z19multiplyElementWisePiS_S_iii)
        /*0044*/ 	.word	0x00000000


	//----- nvinfo : EIATTR_MIN_STACK_SIZE
	.align		4
.L_11:
        /*0048*/ 	.byte	0x04, 0x12
        /*004a*/ 	.short	(.L_13 - .L_12)
	.align		4
.L_12:
        /*004c*/ 	.word	index@(_Z19multiplyElementWisePiS_S_iii)
        /*0050*/ 	.word	0x00000000


	//----- nvinfo : EIATTR_MIN_STACK_SIZE
	.align		4
.L_13:
        /*0054*/ 	.byte	0x04, 0x12
        /*0056*/ 	.short	(.L_15 - .L_14)
	.align		4
.L_14:
        /*0058*/ 	.word	index@(_Z18multiplyColumnWisePiS_S_iii)
        /*005c*/ 	.word	0x00000000


	//----- nvinfo : EIATTR_MIN_STACK_SIZE
	.align		4
.L_15:
        /*0060*/ 	.byte	0x04, 0x12
        /*0062*/ 	.short	(.L_17 - .L_16)
	.align		4
.L_16:
        /*0064*/ 	.word	index@(_Z15multiplyRowWisePiS_S_iii)
        /*0068*/ 	.word	0x00000000
.L_17:


//--------------------- .nv.compat                --------------------------
	.section	.nv.compat,"",@"SHT_CUDA_COMPAT_INFO"
	.align	4
        /*0000*/ 	.byte	0x02, 0x09, 0x00, 0x00, 0x02, 0x02, 0x01, 0x00, 0x02, 0x05, 0x05, 0x00, 0x03, 0x07, 0x01, 0x01
        /*0010*/ 	.byte	0x02, 0x03, 0x00, 0x00, 0x02, 0x06, 0x01, 0x00, 0x04, 0x0b, 0x08, 0x00, 0x09, 0x00, 0x00, 0x00
        /*0020*/ 	.byte	0x00, 0x00, 0x00, 0x00


//--------------------- .nv.info._Z19multiplyElementWisePiS_S_iii --------------------------
	.section	.nv.info._Z19multiplyElementWisePiS_S_iii,"",@"SHT_CUDA_INFO"
	.sectionflags	@""
	.align	4


	//----- nvinfo : EIATTR_CUDA_API_VERSION
	.align		4
        /*0000*/ 	.byte	0x04, 0x37
        /*0002*/ 	.short	(.L_19 - .L_18)
.L_18:
        /*0004*/ 	.word	0x00000082


	//----- nvinfo : EIATTR_KPARAM_INFO
	.align		4
.L_19:
        /*0008*/ 	.byte	0x04, 0x17
        /*000a*/ 	.short	(.L_21 - .L_20)
.L_20:
        /*000c*/ 	.word	0x00000000
        /*0010*/ 	.short	0x0005
        /*0012*/ 	.short	0x0020
        /*0014*/ 	.byte	0x00, 0xf0, 0x11, 0x00


	//----- nvinfo : EIATTR_KPARAM_INFO
	.align		4
.L_21:
        /*0018*/ 	.byte	0x04, 0x17
        /*001a*/ 	.short	(.L_23 - .L_22)
.L_22:
        /*001c*/ 	.word	0x00000000
        /*0020*/ 	.short	0x0004
        /*0022*/ 	.short	0x001c
        /*0024*/ 	.byte	0x00, 0xf0, 0x11, 0x00


	//----- nvinfo : EIATTR_KPARAM_INFO
	.align		4
.L_23:
        /*0028*/ 	.byte	0x04, 0x17
        /*002a*/ 	.short	(.L_25 - .L_24)
.L_24:
        /*002c*/ 	.word	0x00000000
        /*0030*/ 	.short	0x0003
        /*0032*/ 	.short	0x0018
        /*0034*/ 	.byte	0x00, 0xf0, 0x11, 0x00


	//----- nvinfo : EIATTR_KPARAM_INFO
	.align		4
.L_25:
        /*0038*/ 	.byte	0x04, 0x17
        /*003a*/ 	.short	(.L_27 - .L_26)
.L_26:
        /*003c*/ 	.word	0x00000000
        /*0040*/ 	.short	0x0002
        /*0042*/ 	.short	0x0010
        /*0044*/ 	.byte	0x00, 0xf5, 0x21, 0x00


	//----- nvinfo : EIATTR_KPARAM_INFO
	.align		4
.L_27:
        /*0048*/ 	.byte	0x04, 0x17
        /*004a*/ 	.short	(.L_29 - .L_28)
.L_28:
        /*004c*/ 	.word	0x00000000
        /*0050*/ 	.short	0x0001
        /*0052*/ 	.short	0x0008
        /*0054*/ 	.byte	0x00, 0xf5, 0x21, 0x00


	//----- nvinfo : EIATTR_KPARAM_INFO
	.align		4
.L_29:
        /*0058*/ 	.byte	0x04, 0x17
        /*005a*/ 	.short	(.L_31 - .L_30)
.L_30:
        /*005c*/ 	.word	0x00000000
        /*0060*/ 	.short	0x0000
        /*0062*/ 	.short	0x0000
        /*0064*/ 	.byte	0x00, 0xf5, 0x21, 0x00


	//----- nvinfo : EIATTR_SPARSE_MMA_MASK
	.align		4
.L_31:
        /*0068*/ 	.byte	0x03, 0x50
        /*006a*/ 	.short	0x0000


	//----- nvinfo : EIATTR_MAXREG_COUNT
	.align		4
        /*006c*/ 	.byte	0x03, 0x1b
        /*006e*/ 	.short	0x00ff


	//----- nvinfo : EIATTR_MERCURY_ISA_VERSION
	.align		4
        /*0070*/ 	.byte	0x03, 0x5f
        /*0072*/ 	.short	0x0101


	//----- nvinfo : EIATTR_VRC_CTA_INIT_COUNT
	.align		4
        /*0074*/ 	.byte	0x02, 0x4a
	.zero		1
	.zero		1


	//----- nvinfo : EIATTR_EXIT_INSTR_OFFSETS
	.align		4
        /*0078*/ 	.byte	0x04, 0x1c
        /*007a*/ 	.short	(.L_33 - .L_32)


	//   ....[0]....
.L_32:
        /*007c*/ 	.word	0x00000060


	//   ....[1]....
        /*0080*/ 	.word	0x00000880


	//----- nvinfo : EIATTR_CBANK_PARAM_SIZE
	.align		4
.L_33:
        /*0084*/ 	.byte	0x03, 0x19
        /*0086*/ 	.short	0x0024


	//----- nvinfo : EIATTR_PARAM_CBANK
	.align		4
        /*0088*/ 	.byte	0x04, 0x0a
        /*008a*/ 	.short	(.L_35 - .L_34)
	.align		4
.L_34:
        /*008c*/ 	.word	index@(.nv.constant0._Z19multiplyElementWisePiS_S_iii)
        /*0090*/ 	.short	0x0380
        /*0092*/ 	.short	0x0024


	//----- nvinfo : EIATTR_SW_WAR
	.align		4
.L_35:
        /*0094*/ 	.byte	0x04, 0x36
        /*0096*/ 	.short	(.L_37 - .L_36)
.L_36:
        /*0098*/ 	.word	0x00000008
.L_37:


//--------------------- .nv.info._Z18multiplyColumnWisePiS_S_iii --------------------------
	.section	.nv.info._Z18multiplyColumnWisePiS_S_iii,"",@"SHT_CUDA_INFO"
	.sectionflags	@""
	.align	4


	//----- nvinfo : EIATTR_CUDA_API_VERSION
	.align		4
        /*0000*/ 	.byte	0x04, 0x37
        /*0002*/ 	.short	(.L_39 - .L_38)
.L_38:
        /*0004*/ 	.word	0x00000082


	//----- nvinfo : EIATTR_KPARAM_INFO
	.align		4
.L_39:
        /*0008*/ 	.byte	0x04, 0x17
        /*000a*/ 	.short	(.L_41 - .L_40)
.L_40:
        /*000c*/ 	.word	0x00000000
        /*0010*/ 	.short	0x0005
        /*0012*/ 	.short	0x0020
        /*0014*/ 	.byte	0x00, 0xf0, 0x11, 0x00


	//----- nvinfo : EIATTR_KPARAM_INFO
	.align		4
.L_41:
        /*0018*/ 	.byte	0x04, 0x17
        /*001a*/ 	.short	(.L_43 - .L_42)
.L_42:
        /*001c*/ 	.word	0x00000000
        /*0020*/ 	.short	0x0004
        /*0022*/ 	.short	0x001c
        /*0024*/ 	.byte	0x00, 0xf0, 0x11, 0x00


	//----- nvinfo : EIATTR_KPARAM_INFO
	.align		4
.L_43:
        /*0028*/ 	.byte	0x04, 0x17
        /*002a*/ 	.short	(.L_45 - .L_44)
.L_44:
        /*002c*/ 	.word	0x00000000
        /*0030*/ 	.short	0x0003
        /*0032*/ 	.short	0x0018
        /*0034*/ 	.byte	0x00, 0xf0, 0x11, 0x00


	//----- nvinfo : EIATTR_KPARAM_INFO
	.align		4
.L_45:
        /*0038*/ 	.byte	0x04, 0x17
        /*003a*/ 	.short	(.L_47 - .L_46)
.L_46:
        /*003c*/ 	.word	0x00000000
        /*0040*/ 	.short	0x0002
        /*0042*/ 	.short	0x0010
        /*0044*/ 	.byte	0x00, 0xf5, 0x21, 0x00


	//----- nvinfo : EIATTR_KPARAM_INFO
	.align		4
.L_47:
        /*0048*/ 	.byte	0x04, 0x17
        /*004a*/ 	.short	(.L_49 - .L_48)
.L_48:
        /*004c*/ 	.word	0x00000000
        /*0050*/ 	.short	0x0001
        /*0052*/ 	.short	0x0008
        /*0054*/ 	.byte	0x00, 0xf5, 0x21, 0x00


	//----- nvinfo : EIATTR_KPARAM_INFO
	.align		4
.L_49:
        /*0058*/ 	.byte	0x04, 0x17
        /*005a*/ 	.short	(.L_51 - .L_50)
.L_50:
        /*005c*/ 	.word	0x00000000
        /*0060*/ 	.short	0x0000
        /*0062*/ 	.short	0x0000
        /*0064*/ 	.byte	0x00, 0xf5, 0x21, 0x00


	//----- nvinfo : EIATTR_SPARSE_MMA_MASK
	.align		4
.L_51:
        /*0068*/ 	.byte	0x03, 0x50
        /*006a*/ 	.short	0x0000


	//----- nvinfo : EIATTR_MAXREG_COUNT
	.align		4
        /*006c*/ 	.byte	0x03, 0x1b
        /*006e*/ 	.short	0x00ff


	//----- nvinfo : EIATTR_MERCURY_ISA_VERSION
	.align		4
        /*0070*/ 	.byte	0x03, 0x5f
        /*0072*/ 	.short	0x0101


	//----- nvinfo : EIATTR_VRC_CTA_INIT_COUNT
	.align		4
        /*0074*/ 	.byte	0x02, 0x4a
	.zero		1
	.zero		1


	//----- nvinfo : EIATTR_EXIT_INSTR_OFFSETS
	.align		4
        /*0078*/ 	.byte	0x04, 0x1c
        /*007a*/ 	.short	(.L_53 - .L_52)


	//   ....[0]....
.L_52:
        /*007c*/ 	.word	0x00000050


	//   ....[1]....
        /*0080*/ 	.word	0x00000910


	//   ....[2]....
        /*0084*/ 	.word	0x00000af0


	//   ....[3]....
        /*0088*/ 	.word	0x00000bf0


	//   ....[4]....
        /*008c*/ 	.word	0x00000cb0


	//   ....[5]....
        /*0090*/ 	.word	0x00000d00


	//----- nvinfo : EIATTR_CBANK_PARAM_SIZE
	.align		4
.L_53:
        /*0094*/ 	.byte	0x03, 0x19
        /*0096*/ 	.short	0x0024


	//----- nvinfo : EIATTR_PARAM_CBANK
	.align		4
        /*0098*/ 	.byte	0x04, 0x0a
        /*009a*/ 	.short	(.L_55 - .L_54)
	.align		4
.L_54:
        /*009c*/ 	.word	index@(.nv.constant0._Z18multiplyColumnWisePiS_S_iii)
        /*00a0*/ 	.short	0x0380
        /*00a2*/ 	.short	0x0024


	//----- nvinfo : EIATTR_SW_WAR
	.align		4
.L_55:
        /*00a4*/ 	.byte	0x04, 0x36
        /*00a6*/ 	.short	(.L_57 - .L_56)
.L_56:
        /*00a8*/ 	.word	0x00000008
.L_57:


//--------------------- .nv.info._Z15multiplyRowWisePiS_S_iii --------------------------
	.section	.nv.info._Z15multiplyRowWisePiS_S_iii,"",@"SHT_CUDA_INFO"
	.sectionflags	@""
	.align	4


	//----- nvinfo : EIATTR_CUDA_API_VERSION
	.align		4
        /*0000*/ 	.byte	0x04, 0x37
        /*0002*/ 	.short	(.L_59 - .L_58)
.L_58:
        /*0004*/ 	.word	0x00000082


	//----- nvinfo : EIATTR_KPARAM_INFO
	.align		4
.L_59:
        /*0008*/ 	.byte	0x04, 0x17
        /*000a*/ 	.short	(.L_61 - .L_60)
.L_60:
        /*000c*/ 	.word	0x00000000
        /*0010*/ 	.short	0x0005
        /*0012*/ 	.short	0x0020
        /*0014*/ 	.byte	0x00, 0xf0, 0x11, 0x00


	//----- nvinfo : EIATTR_KPARAM_INFO
	.align		4
.L_61:
        /*0018*/ 	.byte	0x04, 0x17
        /*001a*/ 	.short	(.L_63 - .L_62)
.L_62:
        /*001c*/ 	.word	0x00000000
        /*0020*/ 	.short	0x0004
        /*0022*/ 	.short	0x001c
        /*0024*/ 	.byte	0x00, 0xf0, 0x11, 0x00


	//----- nvinfo : EIATTR_KPARAM_INFO
	.align		4
.L_63:
        /*0028*/ 	.byte	0x04, 0x17
        /*002a*/ 	.short	(.L_65 - .L_64)
.L_64:
        /*002c*/ 	.word	0x00000000
        /*0030*/ 	.short	0x0003
        /*0032*/ 	.short	0x0018
        /*0034*/ 	.byte	0x00, 0xf0, 0x11, 0x00


	//----- nvinfo : EIATTR_KPARAM_INFO
	.align		4
.L_65:
        /*0038*/ 	.byte	0x04, 0x17
        /*003a*/ 	.short	(.L_67 - .L_66)
.L_66:
        /*003c*/ 	.word	0x00000000
        /*0040*/ 	.short	0x0002
        /*0042*/ 	.short	0x0010
        /*0044*/ 	.byte	0x00, 0xf5, 0x21, 0x00


	//----- nvinfo : EIATTR_KPARAM_INFO
	.align		4
.L_67:
        /*0048*/ 	.byte	0x04, 0x17
        /*004a*/ 	.short	(.L_69 - .L_68)
.L_68:
        /*004c*/ 	.word	0x00000000
        /*0050*/ 	.short	0x0001
        /*0052*/ 	.short	0x0008
        /*0054*/ 	.byte	0x00, 0xf5, 0x21, 0x00


	//----- nvinfo : EIATTR_KPARAM_INFO
	.align		4
.L_69:
        /*0058*/ 	.byte	0x04, 0x17
        /*005a*/ 	.short	(.L_71 - .L_70)
.L_70:
        /*005c*/ 	.word	0x00000000
        /*0060*/ 	.short	0x0000
        /*0062*/ 	.short	0x0000
        /*0064*/ 	.byte	0x00, 0xf5, 0x21, 0x00


	//----- nvinfo : EIATTR_SPARSE_MMA_MASK
	.align		4
.L_71:
        /*0068*/ 	.byte	0x03, 0x50
        /*006a*/ 	.short	0x0000


	//----- nvinfo : EIATTR_MAXREG_COUNT
	.align		4
        /*006c*/ 	.byte	0x03, 0x1b
        /*006e*/ 	.short	0x00ff


	//----- nvinfo : EIATTR_MERCURY_ISA_VERSION
	.align		4
        /*0070*/ 	.byte	0x03, 0x5f
        /*0072*/ 	.short	0x0101


	//----- nvinfo : EIATTR_VRC_CTA_INIT_COUNT
	.align		4
        /*0074*/ 	.byte	0x02, 0x4a
	.zero		1
	.zero		1


	//----- nvinfo : EIATTR_EXIT_INSTR_OFFSETS
	.align		4
        /*0078*/ 	.byte	0x04, 0x1c
        /*007a*/ 	.short	(.L_73 - .L_72)


	//   ....[0]....
.L_72:
        /*007c*/ 	.word	0x00000050


	//   ....[1]....
        /*0080*/ 	.word	0x00000a90


	//   ....[2]....
        /*0084*/ 	.word	0x00000c00


	//   ....[3]....
        /*0088*/ 	.word	0x00000d20


	//   ....[4]....
        /*008c*/ 	.word	0x00000e20


	//   ....[5]....
        /*0090*/ 	.word	0x00000e70


	//----- nvinfo : EIATTR_CBANK_PARAM_SIZE
	.align		4
.L_73:
        /*0094*/ 	.byte	0x03, 0x19
        /*0096*/ 	.short	0x0024


	//----- nvinfo : EIATTR_PARAM_CBANK
	.align		4
        /*0098*/ 	.byte	0x04, 0x0a
        /*009a*/ 	.short	(.L_75 - .L_74)
	.align		4
.L_74:
        /*009c*/ 	.word	index@(.nv.constant0._Z15multiplyRowWisePiS_S_iii)
        /*00a0*/ 	.short	0x0380
        /*00a2*/ 	.short	0x0024


	//----- nvinfo : EIATTR_SW_WAR
	.align		4
.L_75:
        /*00a4*/ 	.byte	0x04, 0x36
        /*00a6*/ 	.short	(.L_77 - .L_76)
.L_76:
        /*00a8*/ 	.word	0x00000008
.L_77:


//--------------------- .nv.callgraph             --------------------------
	.section	.nv.callgraph,"",@"SHT_CUDA_CALLGRAPH"
	.align	4
	.sectionentsize	8
	.align		4
        /*0000*/ 	.word	0x00000000
	.align		4
        /*0004*/ 	.word	0xffffffff
	.align		4
        /*0008*/ 	.word	0x00000000
	.align		4
        /*000c*/ 	.word	0xfffffffe
	.align		4
        /*0010*/ 	.word	0x00000000
	.align		4
        /*0014*/ 	.word	0xfffffffd
	.align		4
        /*0018*/ 	.word	0x00000000
	.align		4
        /*001c*/ 	.word	0xfffffffc


//--------------------- .text._Z19multiplyElementWisePiS_S_iii --------------------------
	.section	.text._Z19multiplyElementWisePiS_S_iii,"ax",@progbits
	.align	128
        .global         _Z19multiplyElementWisePiS_S_iii
        .type           _Z19multiplyElementWisePiS_S_iii,@function
        .size           _Z19multiplyElementWisePiS_S_iii,(.L_x_28 - _Z19multiplyElementWisePiS_S_iii)
        .other          _Z19multiplyElementWisePiS_S_iii,@"STO_CUDA_ENTRY STV_DEFAULT"
_Z19multiplyElementWisePiS_S_iii:
.text._Z19multiplyElementWisePiS_S_iii:
[----:B------:R-:W-:Y:S01]  /*0000*/  LDC R1, c[0x0][0x37c] ;  /* 0x0000df00ff017b82 */ /* 0x000fe20000000800 */
[----:B------:R-:W0:Y:S07]  /*0010*/  S2R R0, SR_TID.X ;  /* 0x0000000000007919 */ /* 0x000e2e0000002100 */
[----:B------:R-:W0:Y:S08]  /*0020*/  LDC.64 R20, c[0x0][0x398] ;  /* 0x0000e600ff147b82 */ /* 0x000e300000000a00 */
[----:B------:R-:W1:Y:S01]  /*0030*/  S2UR UR4, SR_CTAID.X ;  /* 0x00000000000479c3 */ /* 0x000e620000002500 */
[----:B0-----:R-:W-:-:S04]  /*0040*/  ISETP.GE.AND P0, PT, R0, R21, PT ;  /* 0x000000150000720c */ /* 0x001fc80003f06270 */
[----:B-1----:R-:W-:-:S13]  /*0050*/  ISETP.LE.OR P0, PT, R20, UR4, P0 ;  /* 0x0000000414007c0c */ /* 0x002fda0008703670 */
[----:B------:R-:W-:Y:S05]  /*0060*/  @P0 EXIT ;  /* 0x000000000000094d */ /* 0x000fea0003800000 */
[----:B------:R-:W0:Y:S01]  /*0070*/  LDC R16, c[0x0][0x3a0] ;  /* 0x0000e800ff107b82 */ /* 0x000e220000000800 */
[----:B------:R-:W1:Y:S01]  /*0080*/  LDCU.64 UR6, c[0x0][0x358] ;  /* 0x00006b00ff0677ac */ /* 0x000e620008000a00 */
[----:B------:R-:W-:Y:S01]  /*0090*/  HFMA2 R22, -RZ, RZ, 0, 0 ;  /* 0x00000000ff167431 */ /* 0x000fe200000001ff */
[----:B0-----:R-:W-:-:S13]  /*00a0*/  ISETP.GE.AND P0, PT, R16, 0x1, PT ;  /* 0x000000011000780c */ /* 0x001fda0003f06270 */
[----:B-1----:R-:W-:Y:S05]  /*00b0*/  @!P0 BRA `(.L_x_0) ;  /* 0x0000000400e08947 */ /* 0x002fea0003800000 */
[C---:B------:R-:W-:Y:S01]  /*00c0*/  ISETP.GE.U32.AND P1, PT, R16.reuse, 0x8, PT ;  /* 0x000000081000780c */ /* 0x040fe20003f26070 */
[C---:B------:R-:W-:Y:S01]  /*00d0*/  IMAD R17, R16.reuse, UR4, RZ ;  /* 0x0000000410117c24 */ /* 0x040fe2000f8e02ff */
[----:B------:R-:W-:Y:S02]  /*00e0*/  LOP3.LUT R26, R16, 0x7, RZ, 0xc0, !PT ;  /* 0x00000007101a7812 */ /* 0x000fe400078ec0ff */
[----:B------:R-:W-:Y:S02]  /*00f0*/  MOV R20, RZ ;  /* 0x000000ff00147202 */ /* 0x000fe40000000f00 */
[----:B------:R-:W-:Y:S02]  /*0100*/  ISETP.NE.AND P0, PT, R26, RZ, PT ;  /* 0x000000ff1a00720c */ /* 0x000fe40003f05270 */
[----:B------:R-:W-:-:S05]  /*0110*/  MOV R22, RZ ;  /* 0x000000ff00167202 */ /* 0x000fca0000000f00 */
[----:B------:R-:W-:Y:S06]  /*0120*/  @!P1 BRA `(.L_x_1) ;  /* 0x0000000000c49947 */ /* 0x000fec0003800000 */
[----:B------:R-:W0:Y:S01]  /*0130*/  LDC.64 R2, c[0x0][0x380] ;  /* 0x0000e000ff027b82 */ /* 0x000e220000000a00 */
[----:B------:R-:W-:Y:S02]  /*0140*/  LOP3.LUT R20, R16, 0x7ffffff8, RZ, 0xc0, !PT ;  /* 0x7ffffff810147812 */ /* 0x000fe400078ec0ff */
[----:B------:R-:W-:Y:S02]  /*0150*/  MOV R22, RZ ;  /* 0x000000ff00167202 */ /* 0x000fe40000000f00 */
[----:B------:R-:W-:Y:S02]  /*0160*/  MOV R18, R0 ;  /* 0x0000000000127202 */ /* 0x000fe40000000f00 */
[----:B------:R-:W-:Y:S01]  /*0170*/  IADD3 R19, PT, PT, -R20, RZ, RZ ;  /* 0x000000ff14137210 */ /* 0x000fe20007ffe1ff */
[----:B0-----:R-:W-:-:S03]  /*0180*/  IMAD.WIDE.U32 R2, R17, 0x4, R2 ;  /* 0x0000000411027825 */ /* 0x001fc600078e0002 */
[----:B------:R-:W-:-:S04]  /*0190*/  IADD3 R5, P1, PT, R2, 0x10, RZ ;  /* 0x0000001002057810 */ /* 0x000fc80007f3e0ff */
[----:B------:R-:W-:-:S09]  /*01a0*/  IADD3.X R4, PT, PT, RZ, R3, RZ, P1, !PT ;  /* 0x00000003ff047210 */ /* 0x000fd20000ffe4ff */
.L_x_2:
[----:B------:R-:W0:Y:S01]  /*01b0*/  LDC.64 R12, c[0x0][0x388] ;  /* 0x0000e200ff0c7b82 */ /* 0x000e220000000a00 */
[----:B------:R-:W-:Y:S02]  /*01c0*/  MOV R2, R5 ;  /* 0x0000000500027202 */ /* 0x000fe40000000f00 */
[----:B------:R-:W-:-:S05]  /*01d0*/  MOV R3, R4 ;  /* 0x0000000400037202 */ /* 0x000fca0000000f00 */
[----:B------:R-:W2:Y:S04]  /*01e0*/  LDG.E R24, desc[UR6][R2.64+-0x10] ;  /* 0xfffff00602187981 */ /* 0x000ea8000c1e1900 */
[----:B------:R-:W3:Y:S04]  /*01f0*/  LDG.E R23, desc[UR6][R2.64+-0xc] ;  /* 0xfffff40602177981 */ /* 0x000ee8000c1e1900 */
[----:B------:R-:W4:Y:S04]  /*0200*/  LDG.E R27, desc[UR6][R2.64+-0x8] ;  /* 0xfffff806021b7981 */ /* 0x000f28000c1e1900 */
[----:B------:R-:W5:Y:S01]  /*0210*/  LDG.E R29, desc[UR6][R2.64+-0x4] ;  /* 0xfffffc06021d7981 */ /* 0x000f62000c1e1900 */
[----:B0-----:R-:W-:-:S05]  /*0220*/  IMAD.WIDE R12, R18, 0x4, R12 ;  /* 0x00000004120c7825 */ /* 0x001fca00078e020c */
[----:B------:R0:W2:Y:S01]  /*0230*/  LDG.E R25, desc[UR6][R12.64] ;  /* 0x000000060c197981 */ /* 0x0000a2000c1e1900 */
[----:B------:R-:W-:-:S04]  /*0240*/  IMAD.WIDE R14, R21, 0x4, R12 ;  /* 0x00000004150e7825 */ /* 0x000fc800078e020c */
[C---:B------:R-:W-:Y:S02]  /*0250*/  IMAD.WIDE R6, R21.reuse, 0x4, R14 ;  /* 0x0000000415067825 */ /* 0x040fe400078e020e */
[----:B------:R-:W3:Y:S02]  /*0260*/  LDG.E R14, desc[UR6][R14.64] ;  /* 0x000000060e0e7981 */ /* 0x000ee4000c1e1900 */
[C---:B------:R-:W-:Y:S02]  /*0270*/  IMAD.WIDE R4, R21.reuse, 0x4, R6 ;  /* 0x0000000415047825 */ /* 0x040fe400078e0206 */
[----:B------:R1:W4:Y:S02]  /*0280*/  LDG.E R28, desc[UR6][R6.64] ;  /* 0x00000006061c7981 */ /* 0x000324000c1e1900 */
[C---:B------:R-:W-:Y:S02]  /*0290*/  IMAD.WIDE R8, R21.reuse, 0x4, R4 ;  /* 0x0000000415087825 */ /* 0x040fe400078e0204 */
[----:B------:R-:W5:Y:S02]  /*02a0*/  LDG.E R4, desc[UR6][R4.64] ;  /* 0x0000000604047981 */ /* 0x000f64000c1e1900 */
[----:B------:R-:W-:-:S02]  /*02b0*/  IMAD.WIDE R10, R21, 0x4, R8 ;  /* 0x00000004150a7825 */ /* 0x000fc400078e0208 */
[----:B------:R2:W5:Y:S04]  /*02c0*/  LDG.E R8, desc[UR6][R8.64] ;  /* 0x0000000608087981 */ /* 0x000568000c1e1900 */
[----:B------:R-:W5:Y:S01]  /*02d0*/  LDG.E R5, desc[UR6][R2.64] ;  /* 0x0000000602057981 */ /* 0x000f62000c1e1900 */
[----:B0-----:R-:W-:-:S03]  /*02e0*/  IMAD.WIDE R12, R21, 0x4, R10 ;  /* 0x00000004150c7825 */ /* 0x001fc600078e020a */
[----:B------:R-:W5:Y:S01]  /*02f0*/  LDG.E R10, desc[UR6][R10.64] ;  /* 0x000000060a0a7981 */ /* 0x000f62000c1e1900 */
[----:B-1----:R-:W-:-:S03]  /*0300*/  IMAD.WIDE R6, R21, 0x4, R12 ;  /* 0x0000000415067825 */ /* 0x002fc600078e020c */
[----:B------:R-:W5:Y:S04]  /*0310*/  LDG.E R15, desc[UR6][R12.64] ;  /* 0x000000060c0f7981 */ /* 0x000f68000c1e1900 */
[----:B------:R-:W5:Y:S01]  /*0320*/  LDG.E R7, desc[UR6][R6.64] ;  /* 0x0000000606077981 */ /* 0x000f62000c1e1900 */
[----:B--2---:R-:W-:-:S03]  /*0330*/  IMAD R9, R24, R25, R22 ;  /* 0x0000001918097224 */ /* 0x004fc600078e0216 */
[----:B------:R-:W2:Y:S04]  /*0340*/  LDG.E R25, desc[UR6][R2.64+0x4] ;  /* 0x0000040602197981 */ /* 0x000ea8000c1e1900 */
[----:B------:R-:W2:Y:S04]  /*0350*/  LDG.E R22, desc[UR6][R2.64+0x8] ;  /* 0x0000080602167981 */ /* 0x000ea8000c1e1900 */
[----:B------:R-:W2:Y:S01]  /*0360*/  LDG.E R24, desc[UR6][R2.64+0xc] ;  /* 0x00000c0602187981 */ /* 0x000ea2000c1e1900 */
[----:B---3--:R-:W-:Y:S01]  /*0370*/  IMAD R9, R23, R14, R9 ;  /* 0x0000000e17097224 */ /* 0x008fe200078e0209 */
[----:B------:R-:W-:-:S03]  /*0380*/  IADD3 R19, PT, PT, R19, 0x8, RZ ;  /* 0x0000000813137810 */ /* 0x000fc60007ffe0ff */
[----:B----4-:R-:W-:Y:S01]  /*0390*/  IMAD R9, R27, R28, R9 ;  /* 0x0000001c1b097224 */ /* 0x010fe200078e0209 */
[----:B------:R-:W-:-:S03]  /*03a0*/  ISETP.NE.AND P1, PT, R19, RZ, PT ;  /* 0x000000ff1300720c */ /* 0x000fc60003f25270 */
[----:B-----5:R-:W-:-:S04]  /*03b0*/  IMAD R4, R29, R4, R9 ;  /* 0x000000041d047224 */ /* 0x020fc800078e0209 */
[----:B------:R-:W-:Y:S01]  /*03c0*/  IMAD R4, R5, R8, R4 ;  /* 0x0000000805047224 */ /* 0x000fe200078e0204 */
[----:B------:R-:W-:Y:S02]  /*03d0*/  IADD3 R5, P2, PT, R2, 0x20, RZ ;  /* 0x0000002002057810 */ /* 0x000fe40007f5e0ff */
[----:B------:R-:W-:Y:S01]  /*03e0*/  LEA R18, R21, R18, 0x3 ;  /* 0x0000001215127211 */ /* 0x000fe200078e18ff */
[----:B--2---:R-:W-:-:S04]  /*03f0*/  IMAD R4, R25, R10, R4 ;  /* 0x0000000a19047224 */ /* 0x004fc800078e0204 */
[----:B------:R-:W-:Y:S01]  /*0400*/  IMAD R22, R22, R15, R4 ;  /* 0x0000000f16167224 */ /* 0x000fe200078e0204 */
[----:B------:R-:W-:-:S03]  /*0410*/  IADD3.X R4, PT, PT, RZ, R3, RZ, P2, !PT ;  /* 0x00000003ff047210 */ /* 0x000fc600017fe4ff */
[----:B------:R-:W-:Y:S01]  /*0420*/  IMAD R22, R24, R7, R22 ;  /* 0x0000000718167224 */ /* 0x000fe200078e0216 */
[----:B------:R-:W-:Y:S06]  /*0430*/  @P1 BRA `(.L_x_2) ;  /* 0xfffffffc005c1947 */ /* 0x000fec000383ffff */
.L_x_1:
[----:B------:R-:W-:Y:S05]  /*0440*/  @!P0 BRA `(.L_x_0) ;  /* 0x0000000000fc8947 */ /* 0x000fea0003800000 */
[----:B------:R-:W-:Y:S02]  /*0450*/  ISETP.GE.U32.AND P1, PT, R26, 0x4, PT ;  /* 0x000000041a00780c */ /* 0x000fe40003f26070 */
[----:B------:R-:W-:-:S04]  /*0460*/  LOP3.LUT R14, R16, 0x3, RZ, 0xc0, !PT ;  /* 0x00000003100e7812 */ /* 0x000fc800078ec0ff */
[----:B------:R-:W-:-:S07]  /*0470*/  ISETP.NE.AND P0, PT, R14, RZ, PT ;  /* 0x000000ff0e00720c */ /* 0x000fce0003f05270 */
[----:B------:R-:W-:Y:S06]  /*0480*/  @!P1 BRA `(.L_x_3) ;  /* 0x00000000006c9947 */ /* 0x000fec0003800000 */
[----:B------:R-:W0:Y:S01]  /*0490*/  LDC.64 R4, c[0x0][0x388] ;  /* 0x0000e200ff047b82 */ /* 0x000e220000000a00 */
[----:B------:R-:W-:Y:S01]  /*04a0*/  IMAD R9, R20, R21, R0 ;  /* 0x0000001514097224 */ /* 0x000fe200078e0200 */
[CC--:B------:R-:W-:Y:S02]  /*04b0*/  IADD3 R7, PT, PT, R17.reuse, R20.reuse, RZ ;  /* 0x0000001411077210 */ /* 0x0c0fe40007ffe0ff */
[----:B------:R-:W-:-:S04]  /*04c0*/  IADD3 R8, P1, PT, R17, R20, RZ ;  /* 0x0000001411087210 */ /* 0x000fc80007f3e0ff */
[----:B------:R-:W1:Y:S08]  /*04d0*/  LDC.64 R12, c[0x0][0x380] ;  /* 0x0000e000ff0c7b82 */ /* 0x000e700000000a00 */
[----:B------:R-:W2:Y:S01]  /*04e0*/  LDC.64 R2, c[0x0][0x380] ;  /* 0x0000e000ff027b82 */ /* 0x000ea20000000a00 */
[----:B0-----:R-:W-:Y:S01]  /*04f0*/  IMAD.WIDE R4, R9, 0x4, R4 ;  /* 0x0000000409047825 */ /* 0x001fe200078e0204 */
[----:B------:R-:W-:-:S03]  /*0500*/  IADD3.X R9, PT, PT, RZ, RZ, RZ, P1, !PT ;  /* 0x000000ffff097210 */ /* 0x000fc60000ffe4ff */
[----:B-1----:R-:W-:-:S04]  /*0510*/  IMAD.WIDE.U32 R12, R7, 0x4, R12 ;  /* 0x00000004070c7825 */ /* 0x002fc800078e000c */
[----:B------:R-:W-:Y:S02]  /*0520*/  IMAD.WIDE R6, R21, 0x4, R4 ;  /* 0x0000000415067825 */ /* 0x000fe400078e0204 */
[----:B------:R-:W3:Y:S01]  /*0530*/  LDG.E R13, desc[UR6][R12.64] ;  /* 0x000000060c0d7981 */ /* 0x000ee2000c1e1900 */
[----:B--2---:R-:W-:-:S03]  /*0540*/  LEA R2, P1, R8, R2, 0x2 ;  /* 0x0000000208027211 */ /* 0x004fc600078210ff */
[----:B------:R-:W3:Y:S01]  /*0550*/  LDG.E R4, desc[UR6][R4.64] ;  /* 0x0000000604047981 */ /* 0x000ee2000c1e1900 */
[----:B------:R-:W-:Y:S01]  /*0560*/  LEA.HI.X R3, R8, R3, R9, 0x2, P1 ;  /* 0x0000000308037211 */ /* 0x000fe200008f1409 */
[C---:B------:R-:W-:Y:S02]  /*0570*/  IMAD.WIDE R8, R21.reuse, 0x4, R6 ;  /* 0x0000000415087825 */ /* 0x040fe400078e0206 */
[----:B------:R-:W2:Y:S04]  /*0580*/  LDG.E R6, desc[UR6][R6.64] ;  /* 0x0000000606067981 */ /* 0x000ea8000c1e1900 */
[----:B------:R-:W2:Y:S01]  /*0590*/  LDG.E R18, desc[UR6][R2.64+0x4] ;  /* 0x0000040602127981 */ /* 0x000ea2000c1e1900 */
[----:B------:R-:W-:-:S03]  /*05a0*/  IMAD.WIDE R10, R21, 0x4, R8 ;  /* 0x00000004150a7825 */ /* 0x000fc600078e0208 */
[----:B------:R-:W4:Y:S04]  /*05b0*/  LDG.E R8, desc[UR6][R8.64] ;  /* 0x0000000608087981 */ /* 0x000f28000c1e1900 */
[----:B------:R-:W4:Y:S04]  /*05c0*/  LDG.E R24, desc[UR6][R2.64+0x8] ;  /* 0x0000080602187981 */ /* 0x000f28000c1e1900 */
[----:B------:R-:W5:Y:S04]  /*05d0*/  LDG.E R10, desc[UR6][R10.64] ;  /* 0x000000060a0a7981 */ /* 0x000f68000c1e1900 */
[----:B------:R-:W5:Y:S01]  /*05e0*/  LDG.E R26, desc[UR6][R2.64+0xc] ;  /* 0x00000c06021a7981 */ /* 0x000f62000c1e1900 */
[----:B------:R-:W-:Y:S01]  /*05f0*/  IADD3 R20, PT, PT, R20, 0x4, RZ ;  /* 0x0000000414147810 */ /* 0x000fe20007ffe0ff */
[----:B---3--:R-:W-:-:S04]  /*0600*/  IMAD R13, R13, R4, R22 ;  /* 0x000000040d0d7224 */ /* 0x008fc800078e0216 */
[----:B--2---:R-:W-:-:S04]  /*0610*/  IMAD R13, R18, R6, R13 ;  /* 0x00000006120d7224 */ /* 0x004fc800078e020d */
[----:B----4-:R-:W-:-:S04]  /*0620*/  IMAD R13, R24, R8, R13 ;  /* 0x00000008180d7224 */ /* 0x010fc800078e020d */
[----:B-----5:R-:W-:-:S07]  /*0630*/  IMAD R22, R26, R10, R13 ;  /* 0x0000000a1a167224 */ /* 0x020fce00078e020d */
.L_x_3:
[----:B------:R-:W-:Y:S05]  /*0640*/  @!P0 BRA `(.L_x_0) ;  /* 0x00000000007c8947 */ /* 0x000fea0003800000 */
[----:B------:R-:W-:Y:S01]  /*0650*/  ISETP.NE.AND P1, PT, R14, 0x1, PT ;  /* 0x000000010e00780c */ /* 0x000fe20003f25270 */
[----:B------:R-:W0:Y:S01]  /*0660*/  LDC.64 R10, c[0x0][0x380] ;  /* 0x0000e000ff0a7b82 */ /* 0x000e220000000a00 */
[----:B------:R-:W-:-:S04]  /*0670*/  LOP3.LUT R16, R16, 0x1, RZ, 0xc0, !PT ;  /* 0x0000000110107812 */ /* 0x000fc800078ec0ff */
[----:B------:R-:W-:-:S03]  /*0680*/  ISETP.NE.U32.AND P0, PT, R16, 0x1, PT ;  /* 0x000000011000780c */ /* 0x000fc60003f05070 */
[----:B------:R-:W1:Y:S04]  /*0690*/  LDC.64 R8, c[0x0][0x388] ;  /* 0x0000e200ff087b82 */ /* 0x000e680000000a00 */
[CC--:B------:R-:W-:Y:S02]  /*06a0*/  @P1 IADD3 R13, PT, PT, R17.reuse, R20.reuse, RZ ;  /* 0x00000014110d1210 */ /* 0x0c0fe40007ffe0ff */
[----:B------:R-:W-:Y:S02]  /*06b0*/  @P1 IADD3 R12, P2, PT, R17, R20, RZ ;  /* 0x00000014110c1210 */ /* 0x000fe40007f5e0ff */
[----:B------:R-:W2:Y:S02]  /*06c0*/  @P1 LDC.64 R4, c[0x0][0x380] ;  /* 0x0000e000ff041b82 */ /* 0x000ea40000000a00 */
[----:B------:R-:W-:-:S06]  /*06d0*/  @P1 IADD3.X R14, PT, PT, RZ, RZ, RZ, P2, !PT ;  /* 0x000000ffff0e1210 */ /* 0x000fcc00017fe4ff */
[----:B------:R-:W3:Y:S01]  /*06e0*/  LDC.64 R6, c[0x0][0x380] ;  /* 0x0000e000ff067b82 */ /* 0x000ee20000000a00 */
[----:B0-----:R-:W-:-:S04]  /*06f0*/  @P1 IMAD.WIDE.U32 R10, R13, 0x4, R10 ;  /* 0x000000040d0a1825 */ /* 0x001fc800078e000a */
[CC--:B------:R-:W-:Y:S01]  /*0700*/  @P1 IMAD R13, R20.reuse, R21.reuse, R0 ;  /* 0x00000015140d1224 */ /* 0x0c0fe200078e0200 */
[----:B------:R-:W-:Y:S01]  /*0710*/  @P1 IADD3 R20, PT, PT, R20, 0x2, RZ ;  /* 0x0000000214141810 */ /* 0x000fe20007ffe0ff */
[----:B------:R-:W4:Y:S01]  /*0720*/  @P1 LDG.E R11, desc[UR6][R10.64] ;  /* 0x000000060a0b1981 */ /* 0x000f22000c1e1900 */
[----:B------:R-:W0:Y:S01]  /*0730*/  LDC.64 R2, c[0x0][0x388] ;  /* 0x0000e200ff027b82 */ /* 0x000e220000000a00 */
[----:B-1----:R-:W-:Y:S01]  /*0740*/  @P1 IMAD.WIDE R8, R13, 0x4, R8 ;  /* 0x000000040d081825 */ /* 0x002fe200078e0208 */
[----:B------:R-:W-:Y:S02]  /*0750*/  @!P0 IADD3 R17, PT, PT, R17, R20, RZ ;  /* 0x0000001411118210 */ /* 0x000fe40007ffe0ff */
[----:B--2---:R-:W-:Y:S01]  /*0760*/  @P1 LEA R4, P2, R12, R4, 0x2 ;  /* 0x000000040c041211 */ /* 0x004fe200078410ff */
[----:B------:R-:W-:-:S03]  /*0770*/  @!P0 IMAD R15, R20, R21, R0 ;  /* 0x00000015140f8224 */ /* 0x000fc600078e0200 */
[----:B------:R-:W-:Y:S01]  /*0780*/  @P1 LEA.HI.X R5, R12, R5, R14, 0x2, P2 ;  /* 0x000000050c051211 */ /* 0x000fe200010f140e */
[----:B------:R-:W-:Y:S01]  /*0790*/  @P1 IMAD.WIDE R12, R21, 0x4, R8 ;  /* 0x00000004150c1825 */ /* 0x000fe200078e0208 */
[----:B------:R-:W4:Y:S03]  /*07a0*/  @P1 LDG.E R14, desc[UR6][R8.64] ;  /* 0x00000006080e1981 */ /* 0x000f26000c1e1900 */
[----:B---3--:R-:W-:Y:S01]  /*07b0*/  @!P0 IMAD.WIDE.U32 R6, R17, 0x4, R6 ;  /* 0x0000000411068825 */ /* 0x008fe200078e0006 */
[----:B------:R-:W2:Y:S04]  /*07c0*/  @P1 LDG.E R4, desc[UR6][R4.64+0x4] ;  /* 0x0000040604041981 */ /* 0x000ea8000c1e1900 */
[----:B------:R-:W2:Y:S01]  /*07d0*/  @P1 LDG.E R12, desc[UR6][R12.64] ;  /* 0x000000060c0c1981 */ /* 0x000ea2000c1e1900 */
[----:B0-----:R-:W-:-:S03]  /*07e0*/  @!P0 IMAD.WIDE R2, R15, 0x4, R2 ;  /* 0x000000040f028825 */ /* 0x001fc600078e0202 */
[----:B------:R-:W3:Y:S04]  /*07f0*/  @!P0 LDG.E R7, desc[UR6][R6.64] ;  /* 0x0000000606078981 */ /* 0x000ee8000c1e1900 */
[----:B------:R-:W3:Y:S01]  /*0800*/  @!P0 LDG.E R2, desc[UR6][R2.64] ;  /* 0x0000000602028981 */ /* 0x000ee2000c1e1900 */
[----:B----4-:R-:W-:-:S04]  /*0810*/  @P1 IMAD R11, R11, R14, R22 ;  /* 0x0000000e0b0b1224 */ /* 0x010fc800078e0216 */
[----:B--2---:R-:W-:-:S04]  /*0820*/  @P1 IMAD R22, R4, R12, R11 ;  /* 0x0000000c04161224 */ /* 0x004fc800078e020b */
[----:B---3--:R-:W-:-:S07]  /*0830*/  @!P0 IMAD R22, R7, R2, R22 ;  /* 0x0000000207168224 */ /* 0x008fce00078e0216 */
.L_x_0:
[----:B------:R-:W0:Y:S01]  /*0840*/  LDC.64 R2, c[0x0][0x390] ;  /* 0x0000e400ff027b82 */ /* 0x000e220000000a00 */
[----:B------:R-:W-:-:S04]  /*0850*/  IMAD R21, R21, UR4, R0 ;  /* 0x0000000415157c24 */ /* 0x000fc8000f8e0200 */
[----:B0-----:R-:W-:-:S05]  /*0860*/  IMAD.WIDE.U32 R2, R21, 0x4, R2 ;  /* 0x0000000415027825 */ /* 0x001fca00078e0002 */
[----:B------:R-:W-:Y:S01]  /*0870*/  STG.E desc[UR6][R2.64], R22 ;  /* 0x0000001602007986 */ /* 0x000fe2000c101906 */
[----:B------:R-:W-:Y:S05]  /*0880*/  EXIT ;  /* 0x000000000000794d */ /* 0x000fea0003800000 */
.L_x_4:
[----:B------:R-:W-:-:S00]  /*0890*/  BRA `(.L_x_4) ;  /* 0xfffffffc00fc7947 */ /* 0x000fc0000383ffff */
[----:B------:R-:W-:-:S00]  /*08a0*/  NOP ;  /* 0x0000000000007918 */ /* 0x000fc00000000000 */
        /* <DEDUP_REMOVED lines=13> */
.L_x_28:


//--------------------- .text._Z18multiplyColumnWisePiS_S_iii --------------------------
	.section	.text._Z18multiplyColumnWisePiS_S_iii,"ax",@progbits
	.align	128
        .global         _Z18multiplyColumnWisePiS_S_iii
        .type           _Z18multiplyColumnWisePiS_S_iii,@function
        .size           _Z18multiplyColumnWisePiS_S_iii,(.L_x_29 - _Z18multiplyColumnWisePiS_S_iii)
        .other          _Z18multiplyColumnWisePiS_S_iii,@"STO_CUDA_ENTRY STV_DEFAULT"
_Z18multiplyColumnWisePiS_S_iii:
.text._Z18multiplyColumnWisePiS_S_iii:
[----:B------:R-:W-:Y:S01]  /*0000*/  LDC R1, c[0x0][0x37c] ;  /* 0x0000df00ff017b82 */ /* 0x000fe20000000800 */
[----:B------:R-:W0:Y:S07]  /*0010*/  S2R R0, SR_TID.X ;  /* 0x0000000000007919 */ /* 0x000e2e0000002100 */
[----:B------:R-:W1:Y:S02]  /*0020*/  LDC.64 R2, c[0x0][0x398] ;  /* 0x0000e600ff027b82 */ /* 0x000e640000000a00 */
[----:B-1----:R-:W-:-:S04]  /*0030*/  ISETP.GE.AND P0, PT, R2, 0x1, PT ;  /* 0x000000010200780c */ /* 0x002fc80003f06270 */
[----:B0-----:R-:W-:-:S13]  /*0040*/  ISETP.GE.OR P0, PT, R0, R3, !P0 ;  /* 0x000000030000720c */ /* 0x001fda0004706670 */
[----:B------:R-:W-:Y:S05]  /*0050*/  @P0 EXIT ;  /* 0x000000000000094d */ /* 0x000fea0003800000 */
[----:B------:R-:W0:Y:S01]  /*0060*/  LDC R13, c[0x0][0x3a0] ;  /* 0x0000e800ff0d7b82 */ /* 0x000e220000000800 */
[----:B------:R-:W1:Y:S01]  /*0070*/  LDCU.64 UR6, c[0x0][0x358] ;  /* 0x00006b00ff0677ac */ /* 0x000e620008000a00 */
[----:B0-----:R-:W-:-:S13]  /*0080*/  ISETP.GE.AND P0, PT, R13, 0x1, PT ;  /* 0x000000010d00780c */ /* 0x001fda0003f06270 */
[----:B-1----:R-:W-:Y:S05]  /*0090*/  @!P0 BRA `(.L_x_5) ;  /* 0x0000000800248947 */ /* 0x002fea0003800000 */
[C---:B------:R-:W-:Y:S01]  /*00a0*/  LOP3.LUT R19, R13.reuse, 0x7, RZ, 0xc0, !PT ;  /* 0x000000070d137812 */ /* 0x040fe200078ec0ff */
[----:B------:R-:W-:Y:S01]  /*00b0*/  HFMA2 R15, -RZ, RZ, 0, 0 ;  /* 0x00000000ff0f7431 */ /* 0x000fe200000001ff */
[----:B------:R-:W-:Y:S02]  /*00c0*/  LOP3.LUT R12, R13, 0x7ffffff8, RZ, 0xc0, !PT ;  /* 0x7ffffff80d0c7812 */ /* 0x000fe400078ec0ff */
[----:B------:R-:W-:Y:S02]  /*00d0*/  IADD3 R2, PT, PT, R19, -0x1, RZ ;  /* 0xffffffff13027810 */ /* 0x000fe40007ffe0ff */
[----:B------:R-:W-:Y:S02]  /*00e0*/  LOP3.LUT R13, R13, 0x3, RZ, 0xc0, !PT ;  /* 0x000000030d0d7812 */ /* 0x000fe400078ec0ff */
[----:B------:R-:W-:Y:S02]  /*00f0*/  ISETP.GE.U32.AND P0, PT, R2, 0x3, PT ;  /* 0x000000030200780c */ /* 0x000fe40003f06070 */
[----:B------:R-:W-:-:S11]  /*0100*/  IADD3 R14, PT, PT, -R12, RZ, RZ ;  /* 0x000000ff0c0e7210 */ /* 0x000fd60007ffe1ff */
.L_x_10:
[----:B0-----:R-:W0:Y:S01]  /*0110*/  LDC R10, c[0x0][0x3a0] ;  /* 0x0000e800ff0a7b82 */ /* 0x001e220000000800 */
[----:B------:R-:W-:Y:S02]  /*0120*/  MOV R17, RZ ;  /* 0x000000ff00117202 */ /* 0x000fe40000000f00 */
[----:B------:R-:W-:Y:S02]  /*0130*/  MOV R18, RZ ;  /* 0x000000ff00127202 */ /* 0x000fe40000000f00 */
[----:B0-----:R-:W-:Y:S01]  /*0140*/  ISETP.GE.U32.AND P1, PT, R10, 0x8, PT ;  /* 0x000000080a00780c */ /* 0x001fe20003f26070 */
[----:B------:R-:W-:-:S12]  /*0150*/  IMAD R16, R15, R10, RZ ;  /* 0x0000000a0f107224 */ /* 0x000fd800078e02ff */
[----:B------:R-:W-:Y:S05]  /*0160*/  @!P1 BRA `(.L_x_6) ;  /* 0x0000000000c89947 */ /* 0x000fea0003800000 */
[----:B------:R-:W0:Y:S01]  /*0170*/  LDC.64 R2, c[0x0][0x380] ;  /* 0x0000e000ff027b82 */ /* 0x000e220000000a00 */
[----:B------:R-:W-:Y:S02]  /*0180*/  MOV R18, RZ ;  /* 0x000000ff00127202 */ /* 0x000fe40000000f00 */
[----:B------:R-:W-:Y:S02]  /*0190*/  MOV R17, R0 ;  /* 0x0000000000117202 */ /* 0x000fe40000000f00 */
[----:B------:R-:W-:Y:S01]  /*01a0*/  MOV R11, R14 ;  /* 0x0000000e000b7202 */ /* 0x000fe20000000f00 */
[----:B0-----:R-:W-:-:S03]  /*01b0*/  IMAD.WIDE.U32 R2, R16, 0x4, R2 ;  /* 0x0000000410027825 */ /* 0x001fc600078e0002 */
[----:B------:R-:W-:-:S04]  /*01c0*/  IADD3 R5, P1, PT, R2, 0x10, RZ ;  /* 0x0000001002057810 */ /* 0x000fc80007f3e0ff */
[----:B------:R-:W-:-:S09]  /*01d0*/  IADD3.X R6, PT, PT, RZ, R3, RZ, P1, !PT ;  /* 0x00000003ff067210 */ /* 0x000fd20000ffe4ff */
.L_x_7:
[----:B------:R-:W0:Y:S01]  /*01e0*/  LDC.64 R28, c[0x0][0x388] ;  /* 0x0000e200ff1c7b82 */ /* 0x000e220000000a00 */
[----:B------:R-:W-:Y:S02]  /*01f0*/  MOV R2, R5 ;  /* 0x0000000500027202 */ /* 0x000fe40000000f00 */
[----:B------:R-:W-:-:S05]  /*0200*/  MOV R3, R6 ;  /* 0x0000000600037202 */ /* 0x000fca0000000f00 */
[----:B------:R-:W1:Y:S01]  /*0210*/  LDC R25, c[0x0][0x39c] ;  /* 0x0000e700ff197b82 */ /* 0x000e620000000800 */
[----:B------:R-:W2:Y:S04]  /*0220*/  LDG.E R21, desc[UR6][R2.64+-0x10] ;  /* 0xfffff00602157981 */ /* 0x000ea8000c1e1900 */
[----:B------:R-:W3:Y:S01]  /*0230*/  LDG.E R24, desc[UR6][R2.64+-0xc] ;  /* 0xfffff40602187981 */ /* 0x000ee2000c1e1900 */
[----:B0-----:R-:W-:-:S05]  /*0240*/  IMAD.WIDE R28, R17, 0x4, R28 ;  /* 0x00000004111c7825 */ /* 0x001fca00078e021c */
[----:B------:R-:W2:Y:S01]  /*0250*/  LDG.E R26, desc[UR6][R28.64] ;  /* 0x000000061c1a7981 */ /* 0x000ea2000c1e1900 */
[----:B-1----:R-:W-:-:S05]  /*0260*/  IMAD.WIDE R22, R25, 0x4, R28 ;  /* 0x0000000419167825 */ /* 0x002fca00078e021c */
[----:B------:R0:W3:Y:S01]  /*0270*/  LDG.E R27, desc[UR6][R22.64] ;  /* 0x00000006161b7981 */ /* 0x0000e2000c1e1900 */
[----:B------:R-:W-:-:S03]  /*0280*/  IMAD.WIDE R4, R25, 0x4, R22 ;  /* 0x0000000419047825 */ /* 0x000fc600078e0216 */
[----:B------:R-:W4:Y:S01]  /*0290*/  LDG.E R29, desc[UR6][R2.64+-0x4] ;  /* 0xfffffc06021d7981 */ /* 0x000f22000c1e1900 */
[----:B------:R-:W-:-:S03]  /*02a0*/  IMAD.WIDE R6, R25, 0x4, R4 ;  /* 0x0000000419067825 */ /* 0x000fc600078e0204 */
[----:B------:R-:W5:Y:S01]  /*02b0*/  LDG.E R5, desc[UR6][R4.64] ;  /* 0x0000000604057981 */ /* 0x000f62000c1e1900 */
[----:B------:R-:W-:-:S03]  /*02c0*/  IMAD.WIDE R8, R25, 0x4, R6 ;  /* 0x0000000419087825 */ /* 0x000fc600078e0206 */
[----:B------:R-:W4:Y:S04]  /*02d0*/  LDG.E R6, desc[UR6][R6.64] ;  /* 0x0000000606067981 */ /* 0x000f28000c1e1900 */
[----:B------:R-:W4:Y:S04]  /*02e0*/  LDG.E R4, desc[UR6][R2.64+0x4] ;  /* 0x0000040602047981 */ /* 0x000f28000c1e1900 */
[----:B------:R-:W4:Y:S01]  /*02f0*/  LDG.E R7, desc[UR6][R2.64] ;  /* 0x0000000602077981 */ /* 0x000f22000c1e1900 */
[----:B--2---:R-:W-:-:S03]  /*0300*/  IMAD R26, R21, R26, R18 ;  /* 0x0000001a151a7224 */ /* 0x004fc600078e0212 */
[----:B------:R-:W5:Y:S01]  /*0310*/  LDG.E R18, desc[UR6][R2.64+-0x8] ;  /* 0xfffff80602127981 */ /* 0x000f62000c1e1900 */
[----:B------:R-:W-:-:S03]  /*0320*/  IMAD.WIDE R20, R25, 0x4, R8 ;  /* 0x0000000419147825 */ /* 0x000fc600078e0208 */
[----:B------:R-:W2:Y:S01]  /*0330*/  LDG.E R8, desc[UR6][R8.64] ;  /* 0x0000000608087981 */ /* 0x000ea2000c1e1900 */
[----:B0-----:R-:W-:-:S03]  /*0340*/  IMAD.WIDE R22, R25, 0x4, R20 ;  /* 0x0000000419167825 */ /* 0x001fc600078e0214 */
[----:B------:R-:W2:Y:S01]  /*0350*/  LDG.E R20, desc[UR6][R20.64] ;  /* 0x0000000614147981 */ /* 0x000ea2000c1e1900 */
[----:B---3--:R-:W-:Y:S02]  /*0360*/  IMAD R28, R24, R27, R26 ;  /* 0x0000001b181c7224 */ /* 0x008fe400078e021a */
[----:B------:R-:W-:Y:S01]  /*0370*/  IMAD.WIDE R26, R25, 0x4, R22 ;  /* 0x00000004191a7825 */ /* 0x000fe200078e0216 */
[----:B------:R-:W3:Y:S04]  /*0380*/  LDG.E R24, desc[UR6][R22.64] ;  /* 0x0000000616187981 */ /* 0x000ee8000c1e1900 */
[----:B------:R-:W3:Y:S04]  /*0390*/  LDG.E R9, desc[UR6][R2.64+0xc] ;  /* 0x00000c0602097981 */ /* 0x000ee8000c1e1900 */
[----:B------:R-:W3:Y:S04]  /*03a0*/  LDG.E R21, desc[UR6][R2.64+0x8] ;  /* 0x0000080602157981 */ /* 0x000ee8000c1e1900 */
[----:B------:R-:W3:Y:S01]  /*03b0*/  LDG.E R26, desc[UR6][R26.64] ;  /* 0x000000061a1a7981 */ /* 0x000ee2000c1e1900 */
[----:B------:R-:W-:-:S04]  /*03c0*/  IADD3 R11, PT, PT, R11, 0x8, RZ ;  /* 0x000000080b0b7810 */ /* 0x000fc80007ffe0ff */
[----:B------:R-:W-:Y:S02]  /*03d0*/  ISETP.NE.AND P1, PT, R11, RZ, PT ;  /* 0x000000ff0b00720c */ /* 0x000fe40003f25270 */
[----:B------:R-:W-:Y:S01]  /*03e0*/  LEA R17, R25, R17, 0x3 ;  /* 0x0000001119117211 */ /* 0x000fe200078e18ff */
[----:B-----5:R-:W-:-:S04]  /*03f0*/  IMAD R5, R18, R5, R28 ;  /* 0x0000000512057224 */ /* 0x020fc800078e021c */
[----:B----4-:R-:W-:-:S04]  /*0400*/  IMAD R5, R29, R6, R5 ;  /* 0x000000061d057224 */ /* 0x010fc800078e0205 */
[----:B--2---:R-:W-:-:S04]  /*0410*/  IMAD R5, R7, R8, R5 ;  /* 0x0000000807057224 */ /* 0x004fc800078e0205 */
[----:B------:R-:W-:Y:S01]  /*0420*/  IMAD R4, R4, R20, R5 ;  /* 0x0000001404047224 */ /* 0x000fe200078e0205 */
[----:B------:R-:W-:-:S04]  /*0430*/  IADD3 R5, P2, PT, R2, 0x20, RZ ;  /* 0x0000002002057810 */ /* 0x000fc80007f5e0ff */
[----:B------:R-:W-:Y:S01]  /*0440*/  IADD3.X R6, PT, PT, RZ, R3, RZ, P2, !PT ;  /* 0x00000003ff067210 */ /* 0x000fe200017fe4ff */
[----:B---3--:R-:W-:-:S04]  /*0450*/  IMAD R4, R21, R24, R4 ;  /* 0x0000001815047224 */ /* 0x008fc800078e0204 */
[----:B------:R-:W-:Y:S01]  /*0460*/  IMAD R18, R9, R26, R4 ;  /* 0x0000001a09127224 */ /* 0x000fe200078e0204 */
[----:B------:R-:W-:Y:S06]  /*0470*/  @P1 BRA `(.L_x_7) ;  /* 0xfffffffc00581947 */ /* 0x000fec000383ffff */
[----:B------:R-:W-:-:S07]  /*0480*/  MOV R17, R12 ;  /* 0x0000000c00117202 */ /* 0x000fce0000000f00 */
.L_x_6:
[----:B------:R-:W-:-:S13]  /*0490*/  ISETP.NE.AND P1, PT, R19, RZ, PT ;  /* 0x000000ff1300720c */ /* 0x000fda0003f25270 */
[----:B------:R-:W-:Y:S05]  /*04a0*/  @!P1 BRA `(.L_x_8) ;  /* 0x0000000000fc9947 */ /* 0x000fea0003800000 */
[----:B------:R-:W-:Y:S01]  /*04b0*/  ISETP.NE.AND P1, PT, R13, RZ, PT ;  /* 0x000000ff0d00720c */ /* 0x000fe20003f25270 */
[----:B------:R-:W-:-:S12]  /*04c0*/  @!P0 BRA `(.L_x_9) ;  /* 0x0000000000708947 */ /* 0x000fd80003800000 */
[----:B------:R-:W0:Y:S01]  /*04d0*/  LDC R11, c[0x0][0x39c] ;  /* 0x0000e700ff0b7b82 */ /* 0x000e220000000800 */
[CC--:B------:R-:W-:Y:S02]  /*04e0*/  IADD3 R9, PT, PT, R16.reuse, R17.reuse, RZ ;  /* 0x0000001110097210 */ /* 0x0c0fe40007ffe0ff */
[----:B------:R-:W-:-:S05]  /*04f0*/  IADD3 R20, P2, PT, R16, R17, RZ ;  /* 0x0000001110147210 */ /* 0x000fca0007f5e0ff */
[----:B------:R-:W1:Y:S08]  /*0500*/  LDC.64 R4, c[0x0][0x388] ;  /* 0x0000e200ff047b82 */ /* 0x000e700000000a00 */
[----:B------:R-:W2:Y:S08]  /*0510*/  LDC.64 R6, c[0x0][0x380] ;  /* 0x0000e000ff067b82 */ /* 0x000eb00000000a00 */
[----:B------:R-:W3:Y:S01]  /*0520*/  LDC.64 R2, c[0x0][0x380] ;  /* 0x0000e000ff027b82 */ /* 0x000ee20000000a00 */
[----:B0-----:R-:W-:-:S04]  /*0530*/  IMAD R21, R17, R11, R0 ;  /* 0x0000000b11157224 */ /* 0x001fc800078e0200 */
[----:B-1----:R-:W-:Y:S01]  /*0540*/  IMAD.WIDE R4, R21, 0x4, R4 ;  /* 0x0000000415047825 */ /* 0x002fe200078e0204 */
[----:B------:R-:W-:-:S03]  /*0550*/  IADD3.X R21, PT, PT, RZ, RZ, RZ, P2, !PT ;  /* 0x000000ffff157210 */ /* 0x000fc600017fe4ff */
[----:B--2---:R-:W-:-:S04]  /*0560*/  IMAD.WIDE.U32 R6, R9, 0x4, R6 ;  /* 0x0000000409067825 */ /* 0x004fc800078e0006 */
[----:B------:R-:W-:Y:S02]  /*0570*/  IMAD.WIDE R8, R11, 0x4, R4 ;  /* 0x000000040b087825 */ /* 0x000fe400078e0204 */
[----:B------:R-:W2:Y:S01]  /*0580*/  LDG.E R7, desc[UR6][R6.64] ;  /* 0x0000000606077981 */ /* 0x000ea2000c1e1900 */
[----:B---3--:R-:W-:-:S03]  /*0590*/  LEA R2, P2, R20, R2, 0x2 ;  /* 0x0000000214027211 */ /* 0x008fc600078410ff */
[----:B------:R-:W2:Y:S01]  /*05a0*/  LDG.E R4, desc[UR6][R4.64] ;  /* 0x0000000604047981 */ /* 0x000ea2000c1e1900 */
[----:B------:R-:W-:Y:S01]  /*05b0*/  LEA.HI.X R3, R20, R3, R21, 0x2, P2 ;  /* 0x0000000314037211 */ /* 0x000fe200010f1415 */
[C---:B------:R-:W-:Y:S02]  /*05c0*/  IMAD.WIDE R20, R11.reuse, 0x4, R8 ;  /* 0x000000040b147825 */ /* 0x040fe400078e0208 */
[----:B------:R-:W3:Y:S04]  /*05d0*/  LDG.E R8, desc[UR6][R8.64] ;  /* 0x0000000608087981 */ /* 0x000ee8000c1e1900 */
[----:B------:R-:W3:Y:S01]  /*05e0*/  LDG.E R24, desc[UR6][R2.64+0x4] ;  /* 0x0000040602187981 */ /* 0x000ee2000c1e1900 */
[----:B------:R-:W-:-:S03]  /*05f0*/  IMAD.WIDE R22, R11, 0x4, R20 ;  /* 0x000000040b167825 */ /* 0x000fc600078e0214 */
[----:B------:R-:W4:Y:S04]  /*0600*/  LDG.E R20, desc[UR6][R20.64] ;  /* 0x0000000614147981 */ /* 0x000f28000c1e1900 */
[----:B------:R-:W4:Y:S04]  /*0610*/  LDG.E R26, desc[UR6][R2.64+0x8] ;  /* 0x00000806021a7981 */ /* 0x000f28000c1e1900 */
[----:B------:R-:W5:Y:S04]  /*0620*/  LDG.E R22, desc[UR6][R22.64] ;  /* 0x0000000616167981 */ /* 0x000f68000c1e1900 */
[----:B------:R-:W5:Y:S01]  /*0630*/  LDG.E R28, desc[UR6][R2.64+0xc] ;  /* 0x00000c06021c7981 */ /* 0x000f62000c1e1900 */
[----:B------:R-:W-:Y:S01]  /*0640*/  IADD3 R17, PT, PT, R17, 0x4, RZ ;  /* 0x0000000411117810 */ /* 0x000fe20007ffe0ff */
[----:B--2---:R-:W-:-:S04]  /*0650*/  IMAD R7, R7, R4, R18 ;  /* 0x0000000407077224 */ /* 0x004fc800078e0212 */
[----:B---3--:R-:W-:-:S04]  /*0660*/  IMAD R7, R24, R8, R7 ;  /* 0x0000000818077224 */ /* 0x008fc800078e0207 */
[----:B----4-:R-:W-:-:S04]  /*0670*/  IMAD R7, R26, R20, R7 ;  /* 0x000000141a077224 */ /* 0x010fc800078e0207 */
[----:B-----5:R-:W-:-:S07]  /*0680*/  IMAD R18, R28, R22, R7 ;  /* 0x000000161c127224 */ /* 0x020fce00078e0207 */
.L_x_9:
[----:B------:R-:W-:Y:S05]  /*0690*/  @!P1 BRA `(.L_x_8) ;  /* 0x0000000000809947 */ /* 0x000fea0003800000 */
[----:B------:R-:W-:Y:S01]  /*06a0*/  ISETP.NE.AND P2, PT, R13, 0x1, PT ;  /* 0x000000010d00780c */ /* 0x000fe20003f45270 */
[----:B------:R-:W0:Y:S01]  /*06b0*/  LDC.64 R8, c[0x0][0x380] ;  /* 0x0000e000ff087b82 */ /* 0x000e220000000a00 */
[----:B------:R-:W-:-:S07]  /*06c0*/  LOP3.LUT P1, RZ, R10, 0x1, RZ, 0xc0, !PT ;  /* 0x000000010aff7812 */ /* 0x000fce000782c0ff */
[----:B------:R-:W1:Y:S04]  /*06d0*/  LDC.64 R10, c[0x0][0x388] ;  /* 0x0000e200ff0a7b82 */ /* 0x000e680000000a00 */
[CC--:B------:R-:W-:Y:S02]  /*06e0*/  @P2 IADD3 R21, P3, PT, R16.reuse, R17.reuse, RZ ;  /* 0x0000001110152210 */ /* 0x0c0fe40007f7e0ff */
[----:B------:R-:W-:Y:S02]  /*06f0*/  @P2 IADD3 R25, PT, PT, R16, R17, RZ ;  /* 0x0000001110192210 */ /* 0x000fe40007ffe0ff */
[----:B------:R-:W2:Y:S01]  /*0700*/  @P2 LDC R23, c[0x0][0x39c] ;  /* 0x0000e700ff172b82 */ /* 0x000ea20000000800 */
[----:B------:R-:W-:-:S07]  /*0710*/  @P2 IADD3.X R22, PT, PT, RZ, RZ, RZ, P3, !PT ;  /* 0x000000ffff162210 */ /* 0x000fce0001ffe4ff */
[----:B------:R-:W3:Y:S01]  /*0720*/  @P2 LDC.64 R2, c[0x0][0x380] ;  /* 0x0000e000ff022b82 */ /* 0x000ee20000000a00 */
[----:B0-----:R-:W-:-:S06]  /*0730*/  @P2 IMAD.WIDE.U32 R8, R25, 0x4, R8 ;  /* 0x0000000419082825 */ /* 0x001fcc00078e0008 */
[----:B------:R-:W4:Y:S01]  /*0740*/  @P2 LDG.E R9, desc[UR6][R8.64] ;  /* 0x0000000608092981 */ /* 0x000f22000c1e1900 */
[----:B------:R-:W0:Y:S08]  /*0750*/  @P1 LDC R20, c[0x0][0x39c] ;  /* 0x0000e700ff141b82 */ /* 0x000e300000000800 */
[----:B------:R-:W5:Y:S01]  /*0760*/  LDC.64 R4, c[0x0][0x380] ;  /* 0x0000e000ff047b82 */ /* 0x000f620000000a00 */
[C---:B--2---:R-:W-:Y:S01]  /*0770*/  @P2 IMAD R27, R17.reuse, R23, R0 ;  /* 0x00000017111b2224 */ /* 0x044fe200078e0200 */
[----:B------:R-:W-:-:S03]  /*0780*/  @P2 IADD3 R17, PT, PT, R17, 0x2, RZ ;  /* 0x0000000211112810 */ /* 0x000fc60007ffe0ff */
[----:B-1----:R-:W-:-:S03]  /*0790*/  @P2 IMAD.WIDE R10, R27, 0x4, R10 ;  /* 0x000000041b0a2825 */ /* 0x002fc600078e020a */
[----:B------:R-:W1:Y:S01]  /*07a0*/  LDC.64 R6, c[0x0][0x388] ;  /* 0x0000e200ff067b82 */ /* 0x000e620000000a00 */
[----:B---3--:R-:W-:-:S04]  /*07b0*/  @P2 LEA R2, P3, R21, R2, 0x2 ;  /* 0x0000000215022211 */ /* 0x008fc800078610ff */
[----:B------:R-:W-:Y:S01]  /*07c0*/  @P2 LEA.HI.X R3, R21, R3, R22, 0x2, P3 ;  /* 0x0000000315032211 */ /* 0x000fe200018f1416 */
[----:B------:R-:W-:Y:S01]  /*07d0*/  @P2 IMAD.WIDE R22, R23, 0x4, R10 ;  /* 0x0000000417162825 */ /* 0x000fe200078e020a */
[----:B------:R-:W-:Y:S02]  /*07e0*/  @P1 IADD3 R21, PT, PT, R16, R17, RZ ;  /* 0x0000001110151210 */ /* 0x000fe40007ffe0ff */
[----:B------:R-:W4:Y:S01]  /*07f0*/  @P2 LDG.E R16, desc[UR6][R10.64] ;  /* 0x000000060a102981 */ /* 0x000f22000c1e1900 */
[----:B0-----:R-:W-:-:S03]  /*0800*/  @P1 IMAD R17, R17, R20, R0 ;  /* 0x0000001411111224 */ /* 0x001fc600078e0200 */
[----:B------:R-:W2:Y:S01]  /*0810*/  @P2 LDG.E R2, desc[UR6][R2.64+0x4] ;  /* 0x0000040602022981 */ /* 0x000ea2000c1e1900 */
[----:B-----5:R-:W-:-:S03]  /*0820*/  @P1 IMAD.WIDE.U32 R4, R21, 0x4, R4 ;  /* 0x0000000415041825 */ /* 0x020fc600078e0004 */
[----:B------:R-:W2:Y:S04]  /*0830*/  @P2 LDG.E R22, desc[UR6][R22.64] ;  /* 0x0000000616162981 */ /* 0x000ea8000c1e1900 */
[----:B------:R-:W3:Y:S01]  /*0840*/  @P1 LDG.E R5, desc[UR6][R4.64] ;  /* 0x0000000604051981 */ /* 0x000ee2000c1e1900 */
[----:B-1----:R-:W-:-:S06]  /*0850*/  @P1 IMAD.WIDE R6, R17, 0x4, R6 ;  /* 0x0000000411061825 */ /* 0x002fcc00078e0206 */
[----:B------:R-:W3:Y:S01]  /*0860*/  @P1 LDG.E R6, desc[UR6][R6.64] ;  /* 0x0000000606061981 */ /* 0x000ee2000c1e1900 */
[----:B----4-:R-:W-:-:S04]  /*0870*/  @P2 IMAD R9, R9, R16, R18 ;  /* 0x0000001009092224 */ /* 0x010fc800078e0212 */
[----:B--2---:R-:W-:-:S04]  /*0880*/  @P2 IMAD R18, R2, R22, R9 ;  /* 0x0000001602122224 */ /* 0x004fc800078e0209 */
[----:B---3--:R-:W-:-:S07]  /*0890*/  @P1 IMAD R18, R5, R6, R18 ;  /* 0x0000000605121224 */ /* 0x008fce00078e0212 */
.L_x_8:
[----:B------:R-:W0:Y:S01]  /*08a0*/  LDCU.64 UR4, c[0x0][0x398] ;  /* 0x00007300ff0477ac */ /* 0x000e220008000a00 */
[----:B------:R-:W1:Y:S01]  /*08b0*/  LDC.64 R2, c[0x0][0x390] ;  /* 0x0000e400ff027b82 */ /* 0x000e620000000a00 */
[C---:B0-----:R-:W-:Y:S01]  /*08c0*/  IMAD R5, R15.reuse, UR5, R0 ;  /* 0x000000050f057c24 */ /* 0x041fe2000f8e0200 */
[----:B------:R-:W-:-:S04]  /*08d0*/  IADD3 R15, PT, PT, R15, 0x1, RZ ;  /* 0x000000010f0f7810 */ /* 0x000fc80007ffe0ff */
[----:B------:R-:W-:Y:S01]  /*08e0*/  ISETP.NE.AND P1, PT, R15, UR4, PT ;  /* 0x000000040f007c0c */ /* 0x000fe2000bf25270 */
[----:B-1----:R-:W-:-:S05]  /*08f0*/  IMAD.WIDE R2, R5, 0x4, R2 ;  /* 0x0000000405027825 */ /* 0x002fca00078e0202 */
[----:B------:R0:W-:Y:S07]  /*0900*/  STG.E desc[UR6][R2.64], R18 ;  /* 0x0000001202007986 */ /* 0x0001ee000c101906 */
[----:B------:R-:W-:Y:S05]  /*0910*/  @!P1 EXIT ;  /* 0x000000000000994d */ /* 0x000fea0003800000 */
[----:B------:R-:W-:Y:S05]  /*0920*/  BRA `(.L_x_10) ;  /* 0xfffffff400f87947 */ /* 0x000fea000383ffff */
.L_x_5:
[C---:B------:R-:W-:Y:S01]  /*0930*/  ISETP.GE.U32.AND P0, PT, R2.reuse, 0x8, PT ;  /* 0x000000080200780c */ /* 0x040fe20003f06070 */
[----:B------:R-:W-:Y:S01]  /*0940*/  HFMA2 R4, -RZ, RZ, 0, 0 ;  /* 0x00000000ff047431 */ /* 0x000fe200000001ff */
[----:B------:R-:W-:-:S04]  /*0950*/  LOP3.LUT R5, R2, 0x7, RZ, 0xc0, !PT ;  /* 0x0000000702057812 */ /* 0x000fc800078ec0ff */
[----:B------:R-:W-:-:S07]  /*0960*/  ISETP.NE.AND P1, PT, R5, RZ, PT ;  /* 0x000000ff0500720c */ /* 0x000fce0003f25270 */
[----:B------:R-:W-:Y:S06]  /*0970*/  @!P0 BRA `(.L_x_11) ;  /* 0x00000000005c8947 */ /* 0x000fec0003800000 */
[----:B------:R-:W0:Y:S01]  /*0980*/  LDC.64 R22, c[0x0][0x390] ;  /* 0x0000e400ff167b82 */ /* 0x000e220000000a00 */
[----:B------:R-:W-:Y:S01]  /*0990*/  LOP3.LUT R4, R2, 0x7ffffff8, RZ, 0xc0, !PT ;  /* 0x7ffffff802047812 */ /* 0x000fe200078ec0ff */
[----:B------:R-:W-:-:S06]  /*09a0*/  UMOV UR4, URZ ;  /* 0x000000ff00047c82 */ /* 0x000fcc0008000000 */
.L_x_12:
[----:B-1----:R-:W-:Y:S01]  /*09b0*/  IMAD R7, R3, UR4, R0 ;  /* 0x0000000403077c24 */ /* 0x002fe2000f8e0200 */
[----:B------:R-:W-:-:S03]  /*09c0*/  UIADD3 UR4, UPT, UPT, UR4, 0x8, URZ ;  /* 0x0000000804047890 */ /* 0x000fc6000fffe0ff */
[----:B0-----:R-:W-:-:S03]  /*09d0*/  IMAD.WIDE R6, R7, 0x4, R22 ;  /* 0x0000000407067825 */ /* 0x001fc600078e0216 */
[----:B------:R-:W-:Y:S02]  /*09e0*/  ISETP.NE.AND P0, PT, R4, UR4, PT ;  /* 0x0000000404007c0c */ /* 0x000fe4000bf05270 */
[----:B------:R1:W-:Y:S01]  /*09f0*/  STG.E desc[UR6][R6.64], RZ ;  /* 0x000000ff06007986 */ /* 0x0003e2000c101906 */
[----:B------:R-:W-:-:S05]  /*0a00*/  IMAD.WIDE R8, R3, 0x4, R6 ;  /* 0x0000000403087825 */ /* 0x000fca00078e0206 */
        /* <DEDUP_REMOVED lines=13> */
[----:B------:R-:W-:Y:S05]  /*0ae0*/  @P0 BRA `(.L_x_12) ;  /* 0xfffffffc00b00947 */ /* 0x000fea000383ffff */
.L_x_11:
[----:B------:R-:W-:Y:S05]  /*0af0*/  @!P1 EXIT ;  /* 0x000000000000994d */ /* 0x000fea0003800000 */
[----:B------:R-:W-:Y:S02]  /*0b00*/  ISETP.GE.U32.AND P0, PT, R5, 0x4, PT ;  /* 0x000000040500780c */ /* 0x000fe40003f06070 */
[----:B-1----:R-:W-:-:S04]  /*0b10*/  LOP3.LUT R14, R2, 0x3, RZ, 0xc0, !PT ;  /* 0x00000003020e7812 */ /* 0x002fc800078ec0ff */
[----:B------:R-:W-:-:S07]  /*0b20*/  ISETP.NE.AND P1, PT, R14, RZ, PT ;  /* 0x000000ff0e00720c */ /* 0x000fce0003f25270 */
[----:B------:R-:W-:Y:S06]  /*0b30*/  @!P0 BRA `(.L_x_13) ;  /* 0x00000000002c8947 */ /* 0x000fec0003800000 */
[----:B------:R-:W0:Y:S01]  /*0b40*/  LDC.64 R6, c[0x0][0x390] ;  /* 0x0000e400ff067b82 */ /* 0x000e220000000a00 */
[C---:B------:R-:W-:Y:S01]  /*0b50*/  IMAD R5, R4.reuse, R3, R0 ;  /* 0x0000000304057224 */ /* 0x040fe200078e0200 */
[----:B------:R-:W-:-:S03]  /*0b60*/  IADD3 R4, PT, PT, R4, 0x4, RZ ;  /* 0x0000000404047810 */ /* 0x000fc60007ffe0ff */
[----:B0-----:R-:W-:-:S05]  /*0b70*/  IMAD.WIDE R6, R5, 0x4, R6 ;  /* 0x0000000405067825 */ /* 0x001fca00078e0206 */
[----:B------:R0:W-:Y:S01]  /*0b80*/  STG.E desc[UR6][R6.64], RZ ;  /* 0x000000ff06007986 */ /* 0x0001e2000c101906 */
[----:B------:R-:W-:-:S05]  /*0b90*/  IMAD.WIDE R8, R3, 0x4, R6 ;  /* 0x0000000403087825 */ /* 0x000fca00078e0206 */
[----:B------:R0:W-:Y:S01]  /*0ba0*/  STG.E desc[UR6][R8.64], RZ ;  /* 0x000000ff08007986 */ /* 0x0001e2000c101906 */
[----:B------:R-:W-:-:S05]  /*0bb0*/  IMAD.WIDE R10, R3, 0x4, R8 ;  /* 0x00000004030a7825 */ /* 0x000fca00078e0208 */
[----:B------:R0:W-:Y:S01]  /*0bc0*/  STG.E desc[UR6][R10.64], RZ ;  /* 0x000000ff0a007986 */ /* 0x0001e2000c101906 */
[----:B------:R-:W-:-:S05]  /*0bd0*/  IMAD.WIDE R12, R3, 0x4, R10 ;  /* 0x00000004030c7825 */ /* 0x000fca00078e020a */
[----:B------:R0:W-:Y:S02]  /*0be0*/  STG.E desc[UR6][R12.64], RZ ;  /* 0x000000ff0c007986 */ /* 0x0001e4000c101906 */
.L_x_13:
[----:B------:R-:W-:Y:S05]  /*0bf0*/  @!P1 EXIT ;  /* 0x000000000000994d */ /* 0x000fea0003800000 */
[----:B------:R-:W-:Y:S02]  /*0c00*/  ISETP.NE.AND P0, PT, R14, 0x1, PT ;  /* 0x000000010e00780c */ /* 0x000fe40003f05270 */
[----:B------:R-:W-:-:S04]  /*0c10*/  LOP3.LUT R2, R2, 0x1, RZ, 0xc0, !PT ;  /* 0x0000000102027812 */ /* 0x000fc800078ec0ff */
[----:B------:R-:W-:-:S07]  /*0c20*/  ISETP.NE.U32.AND P1, PT, R2, 0x1, PT ;  /* 0x000000010200780c */ /* 0x000fce0003f25070 */
[----:B------:R-:W-:Y:S06]  /*0c30*/  @!P0 BRA `(.L_x_14) ;  /* 0x00000000001c8947 */ /* 0x000fec0003800000 */
[----:B0-----:R-:W0:Y:S01]  /*0c40*/  LDC.64 R6, c[0x0][0x390] ;  /* 0x0000e400ff067b82 */ /* 0x001e220000000a00 */
[C---:B------:R-:W-:Y:S01]  /*0c50*/  IMAD R5, R4.reuse, R3, R0 ;  /* 0x0000000304057224 */ /* 0x040fe200078e0200 */
[----:B------:R-:W-:-:S03]  /*0c60*/  IADD3 R4, PT, PT, R4, 0x2, RZ ;  /* 0x0000000204047810 */ /* 0x000fc60007ffe0ff */
[----:B0-----:R-:W-:-:S05]  /*0c70*/  IMAD.WIDE R6, R5, 0x4, R6 ;  /* 0x0000000405067825 */ /* 0x001fca00078e0206 */
[----:B------:R1:W-:Y:S01]  /*0c80*/  STG.E desc[UR6][R6.64], RZ ;  /* 0x000000ff06007986 */ /* 0x0003e2000c101906 */
[----:B------:R-:W-:-:S05]  /*0c90*/  IMAD.WIDE R8, R3, 0x4, R6 ;  /* 0x0000000403087825 */ /* 0x000fca00078e0206 */
[----:B------:R1:W-:Y:S02]  /*0ca0*/  STG.E desc[UR6][R8.64], RZ ;  /* 0x000000ff08007986 */ /* 0x0003e4000c101906 */
.L_x_14:
[----:B------:R-:W-:Y:S05]  /*0cb0*/  @P1 EXIT ;  /* 0x000000000000194d */ /* 0x000fea0003800000 */
[----:B01----:R-:W0:Y:S01]  /*0cc0*/  LDC.64 R6, c[0x0][0x390] ;  /* 0x0000e400ff067b82 */ /* 0x003e220000000a00 */
[----:B------:R-:W-:-:S04]  /*0cd0*/  IMAD R3, R4, R3, R0 ;  /* 0x0000000304037224 */ /* 0x000fc800078e0200 */
[----:B0-----:R-:W-:-:S05]  /*0ce0*/  IMAD.WIDE R2, R3, 0x4, R6 ;  /* 0x0000000403027825 */ /* 0x001fca00078e0206 */
[----:B------:R-:W-:Y:S01]  /*0cf0*/  STG.E desc[UR6][R2.64], RZ ;  /* 0x000000ff02007986 */ /* 0x000fe2000c101906 */
[----:B------:R-:W-:Y:S05]  /*0d00*/  EXIT ;  /* 0x000000000000794d */ /* 0x000fea0003800000 */
.L_x_15:
        /* <DEDUP_REMOVED lines=15> */
.L_x_29:


//--------------------- .text._Z15multiplyRowWisePiS_S_iii --------------------------
	.section	.text._Z15multiplyRowWisePiS_S_iii,"ax",@progbits
	.align	128
        .global         _Z15multiplyRowWisePiS_S_iii
        .type           _Z15multiplyRowWisePiS_S_iii,@function
        .size           _Z15multiplyRowWisePiS_S_iii,(.L_x_30 - _Z15multiplyRowWisePiS_S_iii)
        .other          _Z15multiplyRowWisePiS_S_iii,@"STO_CUDA_ENTRY STV_DEFAULT"
_Z15multiplyRowWisePiS_S_iii:
.text._Z15multiplyRowWisePiS_S_iii:
[----:B------:R-:W-:Y:S01]  /*0000*/  LDC R1, c[0x0][0x37c] ;  /* 0x0000df00ff017b82 */ /* 0x000fe20000000800 */
[----:B------:R-:W0:Y:S07]  /*0010*/  S2R R2, SR_TID.X ;  /* 0x0000000000027919 */ /* 0x000e2e0000002100 */
[----:B------:R-:W1:Y:S02]  /*0020*/  LDC.64 R4, c[0x0][0x398] ;  /* 0x0000e600ff047b82 */ /* 0x000e640000000a00 */
[----:B-1----:R-:W-:-:S04]  /*0030*/  ISETP.GE.AND P0, PT, R5, 0x1, PT ;  /* 0x000000010500780c */ /* 0x002fc80003f06270 */
[----:B0-----:R-:W-:-:S13]  /*0040*/  ISETP.GE.OR P0, PT, R2, R4, !P0 ;  /* 0x000000040200720c */ /* 0x001fda0004706670 */
[----:B------:R-:W-:Y:S05]  /*0050*/  @P0 EXIT ;  /* 0x000000000000094d */ /* 0x000fea0003800000 */
[----:B------:R-:W0:Y:S01]  /*0060*/  LDCU UR5, c[0x0][0x3a0] ;  /* 0x00007400ff0577ac */ /* 0x000e220008000800 */
[----:B------:R-:W-:Y:S01]  /*0070*/  IMAD R0, R2, R5, RZ ;  /* 0x0000000502007224 */ /* 0x000fe200078e02ff */
[----:B------:R-:W1:Y:S01]  /*0080*/  LDCU.64 UR10, c[0x0][0x358] ;  /* 0x00006b00ff0a77ac */ /* 0x000e620008000a00 */
[----:B0-----:R-:W-:-:S09]  /*0090*/  UISETP.GE.AND UP0, UPT, UR5, 0x1, UPT ;  /* 0x000000010500788c */ /* 0x001fd2000bf06270 */
[----:B-1----:R-:W-:Y:S05]  /*00a0*/  BRA.U !UP0, `(.L_x_16) ;  /* 0x0000000908807547 */ /* 0x002fea000b800000 */
[----:B------:R-:W0:Y:S01]  /*00b0*/  LDCU.64 UR12, c[0x0][0x380] ;  /* 0x00007000ff0c77ac */ /* 0x000e220008000a00 */
[----:B------:R-:W-:Y:S01]  /*00c0*/  IMAD R2, R2, UR5, RZ ;  /* 0x0000000502027c24 */ /* 0x000fe2000f8e02ff */
[----:B------:R-:W-:Y:S01]  /*00d0*/  SHF.L.U32 R4, R5, 0x3, RZ ;  /* 0x0000000305047819 */ /* 0x000fe200000006ff */
[----:B------:R-:W-:Y:S01]  /*00e0*/  HFMA2 R5, -RZ, RZ, 0, 0 ;  /* 0x00000000ff057431 */ /* 0x000fe200000001ff */
[----:B------:R-:W-:Y:S02]  /*00f0*/  ULOP3.LUT UR6, UR5, 0x7ffffff8, URZ, 0xc0, !UPT ;  /* 0x7ffffff805067892 */ /* 0x000fe4000f8ec0ff */
[----:B------:R-:W-:Y:S02]  /*0100*/  ULOP3.LUT UR8, UR5, 0x7, URZ, 0xc0, !UPT ;  /* 0x0000000705087892 */ /* 0x000fe4000f8ec0ff */
[----:B------:R-:W-:Y:S02]  /*0110*/  ULOP3.LUT UR5, UR5, 0x3, URZ, 0xc0, !UPT ;  /* 0x0000000305057892 */ /* 0x000fe4000f8ec0ff */
[----:B------:R-:W-:Y:S01]  /*0120*/  UIADD3 UR7, UPT, UPT, -UR6, URZ, URZ ;  /* 0x000000ff06077290 */ /* 0x000fe2000fffe1ff */
[----:B0-----:R-:W-:-:S04]  /*0130*/  LEA R3, P0, R2, UR12, 0x2 ;  /* 0x0000000c02037c11 */ /* 0x001fc8000f8010ff */
[----:B------:R-:W-:Y:S02]  /*0140*/  IADD3 R3, P1, PT, R3, 0x10, RZ ;  /* 0x0000001003037810 */ /* 0x000fe40007f3e0ff */
[----:B------:R-:W-:-:S05]  /*0150*/  LEA.HI.X R6, R2, UR13, RZ, 0x2, P0 ;  /* 0x0000000d02067c11 */ /* 0x000fca00080f14ff */
[----:B------:R-:W-:-:S07]  /*0160*/  IMAD.X R6, RZ, RZ, R6, P1 ;  /* 0x000000ffff067224 */ /* 0x000fce00008e0606 */
.L_x_22:
[----:B0-----:R-:W0:Y:S01]  /*0170*/  LDCU UR12, c[0x0][0x3a0] ;  /* 0x00007400ff0c77ac */ /* 0x001e220008000800 */
[----:B------:R-:W-:Y:S01]  /*0180*/  MOV R10, RZ ;  /* 0x000000ff000a7202 */ /* 0x000fe20000000f00 */
[----:B------:R-:W-:Y:S01]  /*0190*/  UMOV UR4, URZ ;  /* 0x000000ff00047c82 */ /* 0x000fe20008000000 */
[----:B0-----:R-:W-:-:S09]  /*01a0*/  UISETP.GE.U32.AND UP0, UPT, UR12, 0x8, UPT ;  /* 0x000000080c00788c */ /* 0x001fd2000bf06070 */
[----:B------:R-:W-:Y:S05]  /*01b0*/  BRA.U !UP0, `(.L_x_17) ;  /* 0x0000000108f47547 */ /* 0x000fea000b800000 */
[----:B------:R-:W0:Y:S01]  /*01c0*/  LDC R8, c[0x0][0x39c] ;  /* 0x0000e700ff087b82 */ /* 0x000e220000000800 */
[----:B------:R-:W-:Y:S01]  /*01d0*/  MOV R10, RZ ;  /* 0x000000ff000a7202 */ /* 0x000fe20000000f00 */
[----:B------:R-:W-:Y:S01]  /*01e0*/  IMAD.MOV.U32 R24, RZ, RZ, R3 ;  /* 0x000000ffff187224 */ /* 0x000fe200078e0003 */
[----:B------:R-:W-:Y:S01]  /*01f0*/  MOV R26, R6 ;  /* 0x00000006001a7202 */ /* 0x000fe20000000f00 */
[----:B------:R-:W-:-:S04]  /*0200*/  UMOV UR4, UR7 ;  /* 0x0000000700047c82 */ /* 0x000fc80008000000 */
[----:B------:R-:W1:Y:S01]  /*0210*/  LDC.64 R12, c[0x0][0x388] ;  /* 0x0000e200ff0c7b82 */ /* 0x000e620000000a00 */
[----:B0-----:R-:W-:Y:S01]  /*0220*/  IADD3 R7, PT, PT, R5, R8, RZ ;  /* 0x0000000805077210 */ /* 0x001fe20007ffe0ff */
[C-C-:B------:R-:W-:Y:S01]  /*0230*/  IMAD R9, R8.reuse, 0x2, R5.reuse ;  /* 0x0000000208097824 */ /* 0x140fe200078e0205 */
[C---:B------:R-:W-:Y:S01]  /*0240*/  LEA R25, R8.reuse, R5, 0x2 ;  /* 0x0000000508197211 */ /* 0x040fe200078e10ff */
[C-C-:B------:R-:W-:Y:S02]  /*0250*/  IMAD R11, R8.reuse, 0x3, R5.reuse ;  /* 0x00000003080b7824 */ /* 0x140fe400078e0205 */
[C-C-:B------:R-:W-:Y:S02]  /*0260*/  IMAD R27, R8.reuse, 0x5, R5.reuse ;  /* 0x00000005081b7824 */ /* 0x140fe400078e0205 */
[C-C-:B------:R-:W-:Y:S02]  /*0270*/  IMAD R29, R8.reuse, 0x6, R5.reuse ;  /* 0x00000006081d7824 */ /* 0x140fe400078e0205 */
[----:B------:R-:W-:-:S02]  /*0280*/  IMAD R8, R8, 0x7, R5 ;  /* 0x0000000708087824 */ /* 0x000fc400078e0205 */
[----:B-1----:R-:W-:-:S07]  /*0290*/  IMAD.WIDE.U32 R16, R5, 0x4, R12 ;  /* 0x0000000405107825 */ /* 0x002fce00078e000c */
.L_x_18:
[----:B------:R-:W-:Y:S01]  /*02a0*/  MOV R14, R24 ;  /* 0x00000018000e7202 */ /* 0x000fe20000000f00 */
[----:B------:R-:W-:Y:S01]  /*02b0*/  IMAD.MOV.U32 R15, RZ, RZ, R26 ;  /* 0x000000ffff0f7224 */ /* 0x000fe200078e001a */
[----:B------:R-:W2:Y:S01]  /*02c0*/  LDG.E R20, desc[UR10][R16.64] ;  /* 0x0000000a10147981 */ /* 0x000ea2000c1e1900 */
[----:B------:R-:W-:-:S03]  /*02d0*/  IMAD.WIDE.U32 R18, R7, 0x4, R12 ;  /* 0x0000000407127825 */ /* 0x000fc600078e000c */
[----:B------:R-:W2:Y:S04]  /*02e0*/  LDG.E R21, desc[UR10][R14.64+-0x10] ;  /* 0xfffff00a0e157981 */ /* 0x000ea8000c1e1900 */
[----:B------:R0:W3:Y:S04]  /*02f0*/  LDG.E R22, desc[UR10][R18.64] ;  /* 0x0000000a12167981 */ /* 0x0000e8000c1e1900 */
[----:B------:R-:W3:Y:S04]  /*0300*/  LDG.E R23, desc[UR10][R14.64+-0xc] ;  /* 0xfffff40a0e177981 */ /* 0x000ee8000c1e1900 */
[----:B------:R-:W4:Y:S01]  /*0310*/  LDG.E R26, desc[UR10][R14.64+-0x8] ;  /* 0xfffff80a0e1a7981 */ /* 0x000f22000c1e1900 */
[----:B0-----:R-:W-:-:S03]  /*0320*/  IMAD.WIDE.U32 R18, R9, 0x4, R12 ;  /* 0x0000000409127825 */ /* 0x001fc600078e000c */
[----:B------:R-:W5:Y:S04]  /*0330*/  LDG.E R28, desc[UR10][R14.64] ;  /* 0x0000000a0e1c7981 */ /* 0x000f68000c1e1900 */
[----:B------:R-:W4:Y:S01]  /*0340*/  LDG.E R24, desc[UR10][R18.64] ;  /* 0x0000000a12187981 */ /* 0x000f22000c1e1900 */
[----:B--2---:R-:W-:Y:S02]  /*0350*/  IMAD R10, R21, R20, R10 ;  /* 0x00000014150a7224 */ /* 0x004fe400078e020a */
[----:B------:R-:W-:-:S04]  /*0360*/  IMAD.WIDE.U32 R20, R11, 0x4, R12 ;  /* 0x000000040b147825 */ /* 0x000fc800078e000c */
[----:B---3--:R-:W-:Y:S02]  /*0370*/  IMAD R10, R23, R22, R10 ;  /* 0x00000016170a7224 */ /* 0x008fe400078e020a */
[----:B------:R-:W2:Y:S01]  /*0380*/  LDG.E R20, desc[UR10][R20.64] ;  /* 0x0000000a14147981 */ /* 0x000ea2000c1e1900 */
[----:B------:R-:W-:-:S05]  /*0390*/  IMAD.WIDE.U32 R22, R25, 0x4, R12 ;  /* 0x0000000419167825 */ /* 0x000fca00078e000c */
[----:B------:R0:W5:Y:S04]  /*03a0*/  LDG.E R19, desc[UR10][R22.64] ;  /* 0x0000000a16137981 */ /* 0x000168000c1e1900 */
[----:B------:R-:W2:Y:S01]  /*03b0*/  LDG.E R21, desc[UR10][R14.64+-0x4] ;  /* 0xfffffc0a0e157981 */ /* 0x000ea2000c1e1900 */
[----:B----4-:R-:W-:-:S03]  /*03c0*/  IMAD R10, R26, R24, R10 ;  /* 0x000000181a0a7224 */ /* 0x010fc600078e020a */
[----:B------:R-:W3:Y:S01]  /*03d0*/  LDG.E R24, desc[UR10][R14.64+0x4] ;  /* 0x0000040a0e187981 */ /* 0x000ee2000c1e1900 */
[----:B0-----:R-:W-:-:S05]  /*03e0*/  IMAD.WIDE.U32 R22, R27, 0x4, R12 ;  /* 0x000000041b167825 */ /* 0x001fca00078e000c */
[----:B------:R-:W3:Y:S01]  /*03f0*/  LDG.E R26, desc[UR10][R22.64] ;  /* 0x0000000a161a7981 */ /* 0x000ee2000c1e1900 */
[----:B--2---:R-:W-:-:S04]  /*0400*/  IMAD R10, R21, R20, R10 ;  /* 0x00000014150a7224 */ /* 0x004fc800078e020a */
[----:B-----5:R-:W-:Y:S02]  /*0410*/  IMAD R10, R28, R19, R10 ;  /* 0x000000131c0a7224 */ /* 0x020fe400078e020a */
[--C-:B------:R-:W-:Y:S01]  /*0420*/  IMAD.WIDE.U32 R18, R29, 0x4, R12.reuse ;  /* 0x000000041d127825 */ /* 0x100fe200078e000c */
[----:B------:R-:W2:Y:S03]  /*0430*/  LDG.E R28, desc[UR10][R14.64+0x8] ;  /* 0x0000080a0e1c7981 */ /* 0x000ea6000c1e1900 */
[----:B------:R-:W-:Y:S02]  /*0440*/  IMAD.WIDE.U32 R20, R8, 0x4, R12 ;  /* 0x0000000408147825 */ /* 0x000fe400078e000c */
[----:B------:R-:W2:Y:S04]  /*0450*/  LDG.E R18, desc[UR10][R18.64] ;  /* 0x0000000a12127981 */ /* 0x000ea8000c1e1900 */
[----:B------:R-:W4:Y:S04]  /*0460*/  LDG.E R20, desc[UR10][R20.64] ;  /* 0x0000000a14147981 */ /* 0x000f28000c1e1900 */
[----:B------:R-:W4:Y:S01]  /*0470*/  LDG.E R19, desc[UR10][R14.64+0xc] ;  /* 0x00000c0a0e137981 */ /* 0x000f22000c1e1900 */
[----:B------:R-:W-:Y:S01]  /*0480*/  UIADD3 UR4, UPT, UPT, UR4, 0x8, URZ ;  /* 0x0000000804047890 */ /* 0x000fe2000fffe0ff */
[----:B---3--:R-:W-:-:S03]  /*0490*/  IMAD R10, R24, R26, R10 ;  /* 0x0000001a180a7224 */ /* 0x008fc600078e020a */
[----:B------:R-:W-:Y:S01]  /*04a0*/  UISETP.NE.AND UP0, UPT, UR4, URZ, UPT ;  /* 0x000000ff0400728c */ /* 0x000fe2000bf05270 */
[----:B------:R-:W-:Y:S01]  /*04b0*/  IADD3 R24, P0, PT, R14, 0x20, RZ ;  /* 0x000000200e187810 */ /* 0x000fe20007f1e0ff */
[C---:B------:R-:W-:Y:S01]  /*04c0*/  IMAD.IADD R9, R4.reuse, 0x1, R9 ;  /* 0x0000000104097824 */ /* 0x040fe200078e0209 */
[C---:B------:R-:W-:Y:S01]  /*04d0*/  IADD3 R7, PT, PT, R4.reuse, R7, RZ ;  /* 0x0000000704077210 */ /* 0x040fe20007ffe0ff */
[C---:B------:R-:W-:Y:S01]  /*04e0*/  IMAD.IADD R27, R4.reuse, 0x1, R27 ;  /* 0x00000001041b7824 */ /* 0x040fe200078e021b */
[----:B------:R-:W-:Y:S01]  /*04f0*/  IADD3.X R26, PT, PT, RZ, R15, RZ, P0, !PT ;  /* 0x0000000fff1a7210 */ /* 0x000fe200007fe4ff */
[C---:B------:R-:W-:Y:S01]  /*0500*/  IMAD.WIDE.U32 R16, R4.reuse, 0x4, R16 ;  /* 0x0000000404107825 */ /* 0x040fe200078e0010 */
[C---:B------:R-:W-:Y:S02]  /*0510*/  IADD3 R11, PT, PT, R4.reuse, R11, RZ ;  /* 0x0000000b040b7210 */ /* 0x040fe40007ffe0ff */
[C---:B------:R-:W-:Y:S02]  /*0520*/  IADD3 R25, PT, PT, R4.reuse, R25, RZ ;  /* 0x0000001904197210 */ /* 0x040fe40007ffe0ff */
[----:B------:R-:W-:-:S02]  /*0530*/  IADD3 R29, PT, PT, R4, R29, RZ ;  /* 0x0000001d041d7210 */ /* 0x000fc40007ffe0ff */
[----:B------:R-:W-:Y:S01]  /*0540*/  IADD3 R8, PT, PT, R4, R8, RZ ;  /* 0x0000000804087210 */ /* 0x000fe20007ffe0ff */
[----:B--2---:R-:W-:-:S04]  /*0550*/  IMAD R10, R28, R18, R10 ;  /* 0x000000121c0a7224 */ /* 0x004fc800078e020a */
[----:B----4-:R-:W-:Y:S01]  /*0560*/  IMAD R10, R19, R20, R10 ;  /* 0x00000014130a7224 */ /* 0x010fe200078e020a */
[----:B------:R-:W-:Y:S06]  /*0570*/  BRA.U UP0, `(.L_x_18) ;  /* 0xfffffffd00487547 */ /* 0x000fec000b83ffff */
[----:B------:R-:W-:-:S05]  /*0580*/  UMOV UR4, UR6 ;  /* 0x0000000600047c82 */ /* 0x000fca0008000000 */
.L_x_17:
[----:B------:R-:W-:-:S09]  /*0590*/  UISETP.NE.AND UP0, UPT, UR8, URZ, UPT ;  /* 0x000000ff0800728c */ /* 0x000fd2000bf05270 */
[----:B------:R-:W-:Y:S05]  /*05a0*/  BRA.U !UP0, `(.L_x_19) ;  /* 0x00000005081c7547 */ /* 0x000fea000b800000 */
[----:B------:R-:W-:Y:S02]  /*05b0*/  UIADD3 UR9, UPT, UPT, UR8, -0x1, URZ ;  /* 0xffffffff08097890 */ /* 0x000fe4000fffe0ff */
[----:B------:R-:W-:Y:S02]  /*05c0*/  UISETP.NE.AND UP1, UPT, UR5, URZ, UPT ;  /* 0x000000ff0500728c */ /* 0x000fe4000bf25270 */
[----:B------:R-:W-:-:S09]  /*05d0*/  UISETP.GE.U32.AND UP0, UPT, UR9, 0x3, UPT ;  /* 0x000000030900788c */ /* 0x000fd2000bf06070 */
[----:B------:R-:W-:Y:S05]  /*05e0*/  BRA.U !UP0, `(.L_x_20) ;  /* 0x00000001087c7547 */ /* 0x000fea000b800000 */
[----:B------:R-:W0:Y:S01]  /*05f0*/  LDC R22, c[0x0][0x39c] ;  /* 0x0000e700ff167b82 */ /* 0x000e220000000800 */
[----:B------:R-:W1:Y:S01]  /*0600*/  LDCU.64 UR14, c[0x0][0x380] ;  /* 0x00007000ff0e77ac */ /* 0x000e620008000a00 */
[C---:B------:R-:W-:Y:S01]  /*0610*/  VIADD R7, R2.reuse, UR4 ;  /* 0x0000000402077c36 */ /* 0x040fe20008000000 */
[----:B------:R-:W-:-:S04]  /*0620*/  IADD3 R11, P0, PT, R2, UR4, RZ ;  /* 0x00000004020b7c10 */ /* 0x000fc8000ff1e0ff */
[----:B------:R-:W-:Y:S01]  /*0630*/  IADD3.X R20, PT, PT, RZ, RZ, RZ, P0, !PT ;  /* 0x000000ffff147210 */ /* 0x000fe200007fe4ff */
[----:B------:R-:W2:Y:S08]  /*0640*/  LDC.64 R16, c[0x0][0x380] ;  /* 0x0000e000ff107b82 */ /* 0x000eb00000000a00 */
[----:B------:R-:W3:Y:S01]  /*0650*/  LDC.64 R12, c[0x0][0x388] ;  /* 0x0000e200ff0c7b82 */ /* 0x000ee20000000a00 */
[----:B-1----:R-:W-:Y:S01]  /*0660*/  LEA R8, P0, R11, UR14, 0x2 ;  /* 0x0000000e0b087c11 */ /* 0x002fe2000f8010ff */
[----:B0-----:R-:W-:-:S05]  /*0670*/  IMAD R19, R22, UR4, R5 ;  /* 0x0000000416137c24 */ /* 0x001fca000f8e0205 */
[----:B------:R-:W-:Y:S01]  /*0680*/  IADD3 R9, PT, PT, R19, R22, RZ ;  /* 0x0000001613097210 */ /* 0x000fe20007ffe0ff */
[----:B--2---:R-:W-:-:S03]  /*0690*/  IMAD.WIDE.U32 R16, R7, 0x4, R16 ;  /* 0x0000000407107825 */ /* 0x004fc600078e0010 */
[----:B------:R-:W-:-:S03]  /*06a0*/  IADD3 R7, PT, PT, R9, R22, RZ ;  /* 0x0000001609077210 */ /* 0x000fc60007ffe0ff */
[----:B------:R-:W2:Y:S01]  /*06b0*/  LDG.E R17, desc[UR10][R16.64] ;  /* 0x0000000a10117981 */ /* 0x000ea2000c1e1900 */
[----:B---3--:R-:W-:-:S04]  /*06c0*/  IMAD.WIDE.U32 R18, R19, 0x4, R12 ;  /* 0x0000000413127825 */ /* 0x008fc800078e000c */
[----:B------:R-:W-:Y:S01]  /*06d0*/  IMAD.WIDE.U32 R14, R9, 0x4, R12 ;  /* 0x00000004090e7825 */ /* 0x000fe200078e000c */
[----:B------:R-:W-:Y:S01]  /*06e0*/  LEA.HI.X R9, R11, UR15, R20, 0x2, P0 ;  /* 0x0000000f0b097c11 */ /* 0x000fe200080f1414 */
[----:B------:R-:W2:Y:S02]  /*06f0*/  LDG.E R18, desc[UR10][R18.64] ;  /* 0x0000000a12127981 */ /* 0x000ea4000c1e1900 */
[C---:B------:R-:W-:Y:S02]  /*0700*/  IMAD.WIDE.U32 R20, R7.reuse, 0x4, R12 ;  /* 0x0000000407147825 */ /* 0x040fe400078e000c */
[----:B------:R-:W3:Y:S02]  /*0710*/  LDG.E R14, desc[UR10][R14.64] ;  /* 0x0000000a0e0e7981 */ /* 0x000ee4000c1e1900 */
[----:B------:R-:W-:Y:S02]  /*0720*/  IMAD.IADD R7, R7, 0x1, R22 ;  /* 0x0000000107077824 */ /* 0x000fe400078e0216 */
[----:B------:R-:W3:Y:S02]  /*0730*/  LDG.E R22, desc[UR10][R8.64+0x4] ;  /* 0x0000040a08167981 */ /* 0x000ee4000c1e1900 */
[----:B------:R-:W-:-:S02]  /*0740*/  IMAD.WIDE.U32 R12, R7, 0x4, R12 ;  /* 0x00000004070c7825 */ /* 0x000fc400078e000c */
[----:B------:R-:W4:Y:S04]  /*0750*/  LDG.E R20, desc[UR10][R20.64] ;  /* 0x0000000a14147981 */ /* 0x000f28000c1e1900 */
[----:B------:R-:W4:Y:S04]  /*0760*/  LDG.E R24, desc[UR10][R8.64+0x8] ;  /* 0x0000080a08187981 */ /* 0x000f28000c1e1900 */
[----:B------:R-:W5:Y:S04]  /*0770*/  LDG.E R26, desc[UR10][R8.64+0xc] ;  /* 0x00000c0a081a7981 */ /* 0x000f68000c1e1900 */
[----:B------:R-:W5:Y:S01]  /*0780*/  LDG.E R12, desc[UR10][R12.64] ;  /* 0x0000000a0c0c7981 */ /* 0x000f62000c1e1900 */
[----:B------:R-:W-:Y:S01]  /*0790*/  UIADD3 UR4, UPT, UPT, UR4, 0x4, URZ ;  /* 0x0000000404047890 */ /* 0x000fe2000fffe0ff */
[----:B--2---:R-:W-:-:S04]  /*07a0*/  IMAD R17, R17, R18, R10 ;  /* 0x0000001211117224 */ /* 0x004fc800078e020a */
[----:B---3--:R-:W-:-:S04]  /*07b0*/  IMAD R17, R22, R14, R17 ;  /* 0x0000000e16117224 */ /* 0x008fc800078e0211 */
[----:B----4-:R-:W-:-:S04]  /*07c0*/  IMAD R17, R24, R20, R17 ;  /* 0x0000001418117224 */ /* 0x010fc800078e0211 */
[----:B-----5:R-:W-:-:S07]  /*07d0*/  IMAD R10, R26, R12, R17 ;  /* 0x0000000c1a0a7224 */ /* 0x020fce00078e0211 */
.L_x_20:
[----:B------:R-:W-:Y:S05]  /*07e0*/  BRA.U !UP1, `(.L_x_19) ;  /* 0x00000001098c7547 */ /* 0x000fea000b800000 */
[----:B------:R-:W-:Y:S02]  /*07f0*/  UISETP.NE.AND UP0, UPT, UR5, 0x1, UPT ;  /* 0x000000010500788c */ /* 0x000fe4000bf05270 */
[----:B------:R-:W-:-:S07]  /*0800*/  ULOP3.LUT UP1, URZ, UR12, 0x1, URZ, 0xc0, !UPT ;  /* 0x000000010cff7892 */ /* 0x000fce000f82c0ff */
[----:B------:R-:W-:Y:S05]  /*0810*/  BRA.U !UP0, `(.L_x_21) ;  /* 0x0000000108547547 */ /* 0x000fea000b800000 */
[----:B------:R-:W0:Y:S01]  /*0820*/  LDC R16, c[0x0][0x39c] ;  /* 0x0000e700ff107b82 */ /* 0x000e220000000800 */
[----:B------:R-:W1:Y:S01]  /*0830*/  LDCU.64 UR12, c[0x0][0x380] ;  /* 0x00007000ff0c77ac */ /* 0x000e620008000a00 */
[C---:B------:R-:W-:Y:S02]  /*0840*/  IADD3 R7, PT, PT, R2.reuse, UR4, RZ ;  /* 0x0000000402077c10 */ /* 0x040fe4000fffe0ff */
[----:B------:R-:W-:-:S04]  /*0850*/  IADD3 R11, P0, PT, R2, UR4, RZ ;  /* 0x00000004020b7c10 */ /* 0x000fc8000ff1e0ff */
[----:B------:R-:W2:Y:S01]  /*0860*/  LDC.64 R14, c[0x0][0x380] ;  /* 0x0000e000ff0e7b82 */ /* 0x000ea20000000a00 */
[----:B------:R-:W-:-:S07]  /*0870*/  IADD3.X R18, PT, PT, RZ, RZ, RZ, P0, !PT ;  /* 0x000000ffff127210 */ /* 0x000fce00007fe4ff */
[----:B------:R-:W3:Y:S01]  /*0880*/  LDC.64 R8, c[0x0][0x388] ;  /* 0x0000e200ff087b82 */ /* 0x000ee20000000a00 */
[----:B-1----:R-:W-:-:S04]  /*0890*/  LEA R12, P0, R11, UR12, 0x2 ;  /* 0x0000000c0b0c7c11 */ /* 0x002fc8000f8010ff */
[----:B------:R-:W-:Y:S01]  /*08a0*/  LEA.HI.X R13, R11, UR13, R18, 0x2, P0 ;  /* 0x0000000d0b0d7c11 */ /* 0x000fe200080f1412 */
[----:B0-----:R-:W-:-:S05]  /*08b0*/  IMAD R17, R16, UR4, R5 ;  /* 0x0000000410117c24 */ /* 0x001fca000f8e0205 */
[----:B------:R-:W4:Y:S01]  /*08c0*/  LDG.E R13, desc[UR10][R12.64+0x4] ;  /* 0x0000040a0c0d7981 */ /* 0x000f22000c1e1900 */
[----:B--2---:R-:W-:Y:S01]  /*08d0*/  IMAD.WIDE.U32 R14, R7, 0x4, R14 ;  /* 0x00000004070e7825 */ /* 0x004fe200078e000e */
[----:B------:R-:W-:-:S05]  /*08e0*/  IADD3 R7, PT, PT, R17, R16, RZ ;  /* 0x0000001011077210 */ /* 0x000fca0007ffe0ff */
[----:B------:R-:W2:Y:S01]  /*08f0*/  LDG.E R15, desc[UR10][R14.64] ;  /* 0x0000000a0e0f7981 */ /* 0x000ea2000c1e1900 */
[----:B---3--:R-:W-:-:S04]  /*0900*/  IMAD.WIDE.U32 R16, R17, 0x4, R8 ;  /* 0x0000000411107825 */ /* 0x008fc800078e0008 */
[----:B------:R-:W-:Y:S02]  /*0910*/  IMAD.WIDE.U32 R8, R7, 0x4, R8 ;  /* 0x0000000407087825 */ /* 0x000fe400078e0008 */
[----:B------:R-:W2:Y:S04]  /*0920*/  LDG.E R16, desc[UR10][R16.64] ;  /* 0x0000000a10107981 */ /* 0x000ea8000c1e1900 */
[----:B------:R-:W4:Y:S01]  /*0930*/  LDG.E R8, desc[UR10][R8.64] ;  /* 0x0000000a08087981 */ /* 0x000f22000c1e1900 */
[----:B------:R-:W-:Y:S01]  /*0940*/  UIADD3 UR4, UPT, UPT, UR4, 0x2, URZ ;  /* 0x0000000204047890 */ /* 0x000fe2000fffe0ff */
[----:B--2---:R-:W-:-:S04]  /*0950*/  IMAD R10, R15, R16, R10 ;  /* 0x000000100f0a7224 */ /* 0x004fc800078e020a */
[----:B----4-:R-:W-:-:S07]  /*0960*/  IMAD R10, R13, R8, R10 ;  /* 0x000000080d0a7224 */ /* 0x010fce00078e020a */
.L_x_21:
[----:B------:R-:W-:Y:S05]  /*0970*/  BRA.U !UP1, `(.L_x_19) ;  /* 0x0000000109287547 */ /* 0x000fea000b800000 */
[----:B------:R-:W0:Y:S01]  /*0980*/  LDC R14, c[0x0][0x39c] ;  /* 0x0000e700ff0e7b82 */ /* 0x000e220000000800 */
[----:B------:R-:W-:-:S07]  /*0990*/  VIADD R7, R2, UR4 ;  /* 0x0000000402077c36 */ /* 0x000fce0008000000 */
[----:B------:R-:W1:Y:S08]  /*09a0*/  LDC.64 R8, c[0x0][0x380] ;  /* 0x0000e000ff087b82 */ /* 0x000e700000000a00 */
[----:B------:R-:W2:Y:S01]  /*09b0*/  LDC.64 R12, c[0x0][0x388] ;  /* 0x0000e200ff0c7b82 */ /* 0x000ea20000000a00 */
[----:B0-----:R-:W-:Y:S02]  /*09c0*/  IMAD R11, R14, UR4, R5 ;  /* 0x000000040e0b7c24 */ /* 0x001fe4000f8e0205 */
[----:B-1----:R-:W-:-:S06]  /*09d0*/  IMAD.WIDE.U32 R8, R7, 0x4, R8 ;  /* 0x0000000407087825 */ /* 0x002fcc00078e0008 */
[----:B------:R-:W3:Y:S01]  /*09e0*/  LDG.E R9, desc[UR10][R8.64] ;  /* 0x0000000a08097981 */ /* 0x000ee2000c1e1900 */
[----:B--2---:R-:W-:-:S06]  /*09f0*/  IMAD.WIDE.U32 R12, R11, 0x4, R12 ;  /* 0x000000040b0c7825 */ /* 0x004fcc00078e000c */
[----:B------:R-:W3:Y:S02]  /*0a00*/  LDG.E R12, desc[UR10][R12.64] ;  /* 0x0000000a0c0c7981 */ /* 0x000ee4000c1e1900 */
[----:B---3--:R-:W-:-:S07]  /*0a10*/  IMAD R10, R9, R12, R10 ;  /* 0x0000000c090a7224 */ /* 0x008fce00078e020a */
.L_x_19:
[----:B------:R-:W0:Y:S01]  /*0a20*/  LDCU UR4, c[0x0][0x39c] ;  /* 0x00007380ff0477ac */ /* 0x000e220008000800 */
[----:B------:R-:W1:Y:S01]  /*0a30*/  LDC.64 R8, c[0x0][0x390] ;  /* 0x0000e400ff087b82 */ /* 0x000e620000000a00 */
[----:B------:R-:W-:Y:S02]  /*0a40*/  IADD3 R7, PT, PT, R0, R5, RZ ;  /* 0x0000000500077210 */ /* 0x000fe40007ffe0ff */
[----:B------:R-:W-:-:S04]  /*0a50*/  IADD3 R5, PT, PT, R5, 0x1, RZ ;  /* 0x0000000105057810 */ /* 0x000fc80007ffe0ff */
[----:B0-----:R-:W-:Y:S01]  /*0a60*/  ISETP.NE.AND P0, PT, R5, UR4, PT ;  /* 0x0000000405007c0c */ /* 0x001fe2000bf05270 */
[----:B-1----:R-:W-:-:S05]  /*0a70*/  IMAD.WIDE.U32 R8, R7, 0x4, R8 ;  /* 0x0000000407087825 */ /* 0x002fca00078e0008 */
[----:B------:R0:W-:Y:S07]  /*0a80*/  STG.E desc[UR10][R8.64], R10 ;  /* 0x0000000a08007986 */ /* 0x0001ee000c10190a */
[----:B------:R-:W-:Y:S05]  /*0a90*/  @!P0 EXIT ;  /* 0x000000000000894d */ /* 0x000fea0003800000 */
[----:B------:R-:W-:Y:S05]  /*0aa0*/  BRA `(.L_x_22) ;  /* 0xfffffff400b07947 */ /* 0x000fea000383ffff */
.L_x_16:
        /* <DEDUP_REMOVED lines=8> */
.L_x_24:
[----:B-1----:R-:W-:Y:S01]  /*0b30*/  VIADD R7, R0, UR4 ;  /* 0x0000000400077c36 */ /* 0x002fe20008000000 */
[----:B------:R-:W-:-:S03]  /*0b40*/  UIADD3 UR4, UPT, UPT, UR4, 0x8, URZ ;  /* 0x0000000804047890 */ /* 0x000fc6000fffe0ff */
[----:B0-----:R-:W-:-:S03]  /*0b50*/  IMAD.WIDE.U32 R6, R7, 0x4, R8 ;  /* 0x0000000407067825 */ /* 0x001fc600078e0008 */
[----:B------:R-:W-:Y:S02]  /*0b60*/  ISETP.NE.AND P1, PT, R3, UR4, PT ;  /* 0x0000000403007c0c */ /* 0x000fe4000bf25270 */
[----:B------:R1:W-:Y:S04]  /*0b70*/  STG.E desc[UR10][R6.64], RZ ;  /* 0x000000ff06007986 */ /* 0x0003e8000c10190a */
[----:B------:R1:W-:Y:S04]  /*0b80*/  STG.E desc[UR10][R6.64+0x4], RZ ;  /* 0x000004ff06007986 */ /* 0x0003e8000c10190a */
[----:B------:R1:W-:Y:S04]  /*0b90*/  STG.E desc[UR10][R6.64+0x8], RZ ;  /* 0x000008ff06007986 */ /* 0x0003e8000c10190a */
[----:B------:R1:W-:Y:S04]  /*0ba0*/  STG.E desc[UR10][R6.64+0xc], RZ ;  /* 0x00000cff06007986 */ /* 0x0003e8000c10190a */
[----:B------:R1:W-:Y:S04]  /*0bb0*/  STG.E desc[UR10][R6.64+0x10], RZ ;  /* 0x000010ff06007986 */ /* 0x0003e8000c10190a */
[----:B------:R1:W-:Y:S04]  /*0bc0*/  STG.E desc[UR10][R6.64+0x14], RZ ;  /* 0x000014ff06007986 */ /* 0x0003e8000c10190a */
[----:B------:R1:W-:Y:S04]  /*0bd0*/  STG.E desc[UR10][R6.64+0x18], RZ ;  /* 0x000018ff06007986 */ /* 0x0003e8000c10190a */
[----:B------:R1:W-:Y:S01]  /*0be0*/  STG.E desc[UR10][R6.64+0x1c], RZ ;  /* 0x00001cff06007986 */ /* 0x0003e2000c10190a */
[----:B------:R-:W-:Y:S05]  /*0bf0*/  @P1 BRA `(.L_x_24) ;  /* 0xfffffffc00cc1947 */ /* 0x000fea000383ffff */
.L_x_23:
[----:B------:R-:W-:Y:S05]  /*0c00*/  @!P0 EXIT ;  /* 0x000000000000894d */ /* 0x000fea0003800000 */
[----:B------:R-:W-:Y:S02]  /*0c10*/  ISETP.GE.U32.AND P1, PT, R2, 0x4, PT ;  /* 0x000000040200780c */ /* 0x000fe40003f26070 */
[----:B------:R-:W-:-:S04]  /*0c20*/  LOP3.LUT R4, R5, 0x3, RZ, 0xc0, !PT ;  /* 0x0000000305047812 */ /* 0x000fc800078ec0ff */
[----:B------:R-:W-:-:S07]  /*0c30*/  ISETP.NE.AND P0, PT, R4, RZ, PT ;  /* 0x000000ff0400720c */ /* 0x000fce0003f05270 */
[----:B------:R-:W-:Y:S06]  /*0c40*/  @!P1 BRA `(.L_x_25) ;  /* 0x0000000000349947 */ /* 0x000fec0003800000 */
[----:B-1----:R-:W0:Y:S01]  /*0c50*/  LDC.64 R6, c[0x0][0x390] ;  /* 0x0000e400ff067b82 */ /* 0x002e220000000a00 */
[----:B------:R-:W1:Y:S01]  /*0c60*/  LDCU.64 UR4, c[0x0][0x390] ;  /* 0x00007200ff0477ac */ /* 0x000e620008000a00 */
[CC--:B------:R-:W-:Y:S02]  /*0c70*/  IADD3 R2, P1, PT, R0.reuse, R3.reuse, RZ ;  /* 0x0000000300027210 */ /* 0x0c0fe40007f3e0ff */
[----:B------:R-:W-:Y:S02]  /*0c80*/  IADD3 R9, PT, PT, R0, R3, RZ ;  /* 0x0000000300097210 */ /* 0x000fe40007ffe0ff */
[----:B------:R-:W-:Y:S02]  /*0c90*/  IADD3.X R11, PT, PT, RZ, RZ, RZ, P1, !PT ;  /* 0x000000ffff0b7210 */ /* 0x000fe40000ffe4ff */
[----:B------:R-:W-:Y:S02]  /*0ca0*/  IADD3 R3, PT, PT, R3, 0x4, RZ ;  /* 0x0000000403037810 */ /* 0x000fe40007ffe0ff */
[----:B-1----:R-:W-:Y:S01]  /*0cb0*/  LEA R8, P1, R2, UR4, 0x2 ;  /* 0x0000000402087c11 */ /* 0x002fe2000f8210ff */
[----:B0-----:R-:W-:-:S03]  /*0cc0*/  IMAD.WIDE.U32 R6, R9, 0x4, R6 ;  /* 0x0000000409067825 */ /* 0x001fc600078e0006 */
[----:B------:R-:W-:Y:S02]  /*0cd0*/  LEA.HI.X R9, R2, UR5, R11, 0x2, P1 ;  /* 0x0000000502097c11 */ /* 0x000fe400088f140b */
[----:B------:R0:W-:Y:S04]  /*0ce0*/  STG.E desc[UR10][R6.64], RZ ;  /* 0x000000ff06007986 */ /* 0x0001e8000c10190a */
[----:B------:R0:W-:Y:S04]  /*0cf0*/  STG.E desc[UR10][R8.64+0x4], RZ ;  /* 0x000004ff08007986 */ /* 0x0001e8000c10190a */
[----:B------:R0:W-:Y:S04]  /*0d00*/  STG.E desc[UR10][R8.64+0x8], RZ ;  /* 0x000008ff08007986 */ /* 0x0001e8000c10190a */
[----:B------:R0:W-:Y:S02]  /*0d10*/  STG.E desc[UR10][R8.64+0xc], RZ ;  /* 0x00000cff08007986 */ /* 0x0001e4000c10190a */
.L_x_25:
[----:B------:R-:W-:Y:S05]  /*0d20*/  @!P0 EXIT ;  /* 0x000000000000894d */ /* 0x000fea0003800000 */
[----:B------:R-:W-:Y:S02]  /*0d30*/  ISETP.NE.AND P1, PT, R4, 0x1, PT ;  /* 0x000000010400780c */ /* 0x000fe40003f25270 */
[----:B------:R-:W-:-:S04]  /*0d40*/  LOP3.LUT R5, R5, 0x1, RZ, 0xc0, !PT ;  /* 0x0000000105057812 */ /* 0x000fc800078ec0ff */
[----:B------:R-:W-:-:S07]  /*0d50*/  ISETP.NE.U32.AND P0, PT, R5, 0x1, PT ;  /* 0x000000010500780c */ /* 0x000fce0003f05070 */
[----:B------:R-:W-:Y:S06]  /*0d60*/  @!P1 BRA `(.L_x_26) ;  /* 0x00000000002c9947 */ /* 0x000fec0003800000 */
[----:B------:R-:W2:Y:S01]  /*0d70*/  LDC.64 R4, c[0x0][0x390] ;  /* 0x0000e400ff047b82 */ /* 0x000ea20000000a00 */
[----:B------:R-:W3:Y:S01]  /*0d80*/  LDCU.64 UR4, c[0x0][0x390] ;  /* 0x00007200ff0477ac */ /* 0x000ee20008000a00 */
[C---:B------:R-:W-:Y:S01]  /*0d90*/  IADD3 R2, P1, PT, R0.reuse, R3, RZ ;  /* 0x0000000300027210 */ /* 0x040fe20007f3e0ff */
[----:B01----:R-:W-:Y:S01]  /*0da0*/  IMAD.IADD R7, R0, 0x1, R3 ;  /* 0x0000000100077824 */ /* 0x003fe200078e0203 */
[----:B------:R-:W-:Y:S02]  /*0db0*/  IADD3 R3, PT, PT, R3, 0x2, RZ ;  /* 0x0000000203037810 */ /* 0x000fe40007ffe0ff */
[----:B------:R-:W-:Y:S02]  /*0dc0*/  IADD3.X R9, PT, PT, RZ, RZ, RZ, P1, !PT ;  /* 0x000000ffff097210 */ /* 0x000fe40000ffe4ff */
[----:B---3--:R-:W-:Y:S01]  /*0dd0*/  LEA R6, P1, R2, UR4, 0x2 ;  /* 0x0000000402067c11 */ /* 0x008fe2000f8210ff */
[----:B--2---:R-:W-:-:S03]  /*0de0*/  IMAD.WIDE.U32 R4, R7, 0x4, R4 ;  /* 0x0000000407047825 */ /* 0x004fc600078e0004 */
[----:B------:R-:W-:Y:S02]  /*0df0*/  LEA.HI.X R7, R2, UR5, R9, 0x2, P1 ;  /* 0x0000000502077c11 */ /* 0x000fe400088f1409 */
[----:B------:R2:W-:Y:S04]  /*0e00*/  STG.E desc[UR10][R4.64], RZ ;  /* 0x000000ff04007986 */ /* 0x0005e8000c10190a */
[----:B------:R2:W-:Y:S03]  /*0e10*/  STG.E desc[UR10][R6.64+0x4], RZ ;  /* 0x000004ff06007986 */ /* 0x0005e6000c10190a */
.L_x_26:
[----:B------:R-:W-:Y:S05]  /*0e20*/  @P0 EXIT ;  /* 0x000000000000094d */ /* 0x000fea0003800000 */
[----:B--2---:R-:W2:Y:S01]  /*0e30*/  LDC.64 R4, c[0x0][0x390] ;  /* 0x0000e400ff047b82 */ /* 0x004ea20000000a00 */
[----:B------:R-:W-:-:S05]  /*0e40*/  IADD3 R3, PT, PT, R0, R3, RZ ;  /* 0x0000000300037210 */ /* 0x000fca0007ffe0ff */
[----:B--2---:R-:W-:-:S05]  /*0e50*/  IMAD.WIDE.U32 R2, R3, 0x4, R4 ;  /* 0x0000000403027825 */ /* 0x004fca00078e0004 */
[----:B------:R-:W-:Y:S01]  /*0e60*/  STG.E desc[UR10][R2.64], RZ ;  /* 0x000000ff02007986 */ /* 0x000fe2000c10190a */
[----:B------:R-:W-:Y:S05]  /*0e70*/  EXIT ;  /* 0x000000000000794d */ /* 0x000fea0003800000 */
.L_x_27:
        /* <DEDUP_REMOVED lines=16> */
.L_x_30:


//--------------------- .nv.shared.reserved.0     --------------------------
	.section	.nv.shared.reserved.0,"aw",@nobits
	.weak		__nv_reservedSMEM_offset_0_alias
	.size		__nv_reservedSMEM_offset_0_alias, 0, 64
	.other		__nv_reservedSMEM_offset_0_alias,@"STO_CUDA_RESERVED_SHARED STV_DEFAULT"
__nv_reservedSMEM_offset_0_alias:
	.zero		0
	.zero		64


//--------------------- .nv.constant0._Z19multiplyElementWisePiS_S_iii --------------------------
	.section	.nv.constant0._Z19multiplyElementWisePiS_S_iii,"a",@progbits
	.sectionflags	@""
	.align	4
.nv.constant0._Z19multiplyElementWisePiS_S_iii:
	.zero		932


//--------------------- .nv.constant0._Z18multiplyColumnWisePiS_S_iii --------------------------
	.section	.nv.constant0._Z18multiplyColumnWisePiS_S_iii,"a",@progbits
	.sectionflags	@""
	.align	4
.nv.constant0._Z18multiplyColumnWisePiS_S_iii:
	.zero		932


//--------------------- .nv.constant0._Z15multiplyRowWisePiS_S_iii --------------------------
	.section	.nv.constant0._Z15multiplyRowWisePiS_S_iii,"a",@progbits
	.sectionflags	@""
	.align	4
.nv.constant0._Z15multiplyRowWisePiS_S_iii:
	.zero		932


//--------------------- SYMBOLS --------------------------

	.type		.nv.reservedSmem.offset0,@object
	.size		.nv.reservedSmem.offset0,0x4
